	.target	sm_90a

	.elftype	@"ET_EXEC"


//--------------------- .note.nv.tkinfo           --------------------------
	.section	.note.nv.tkinfo,"",@"SHT_NOTE"
	.sectionflags	@"SHF_NOTE_NV_TKINFO"
	.tkinfo
        /*0018*/ 	.word	0x00000002
        /*0030*/ 	.string	""
        /*0030*/ 	.string	"ptxas"
        /*0030*/ 	.string	"Cuda compilation tools, release 13.0, V13.0.88"
        /*0030*/ 	.string	"Build cuda_13.0.r13.0/compiler.36424714_0"
        /*0030*/ 	.string	"-arch sm_90a -m 64 "



//--------------------- .note.nv.cuinfo           --------------------------
	.section	.note.nv.cuinfo,"",@"SHT_NOTE"
	.sectionflags	@"SHF_NOTE_NV_CUINFO"
        /*0018*/ 	.short	0x0002
        /*001a*/ 	.short	0x005a
        /*001c*/ 	.short	0x0082
	.zero		2


//--------------------- .nv.info                  --------------------------
	.section	.nv.info,"",@"SHT_CUDA_INFO"
	.align	4


	//----- nvinfo : EIATTR_REGCOUNT
	.align		4
        /*0000*/ 	.byte	0x04, 0x2f
        /*0002*/ 	.short	(.L_12 - .L_11)
	.align		4
.L_11:
        /*0004*/ 	.word	index@(_ZN7cutlass13device_kernelINS_4gemm6kernel13GemmUniversalIN4cute5tupleIJiiiiEEENS1_10collective13CollectiveMmaINS1_37MainloopSm90TmaGmmaWarpSpecializedFP8ILi2ENS5_IJNS4_1CILi1EEESB_SB_EEENS1_35KernelTmaWarpSpecializedCooperativeEEENS5_IJNSA_ILi256EEENSA_ILi128EEENSA_ILi32EEEEEENS_12float_e5m2_tENS5_IJlSB_lEEESJ_SK_NS4_8TiledMMAINS4_8MMA_AtomIJNS4_4SM904GMMA31MMA_64x128x32_F32E5M2E5M2_SS_TNILNSO_7ScaleInE1ELSQ_1EEEEEENS4_6LayoutINS5_IJNSA_ILi2EEESB_SB_EEENS5_IJSB_NSA_ILi0EEESW_EEEEENS5_IJNS4_10UnderscoreESZ_SZ_EEEEENS4_13SM90_TMA_LOADENS4_14ComposedLayoutINS4_7SwizzleILi1ELi4ELi3EEENS4_18smem_ptr_flag_bitsILi8EEENST_INS5_IJNSA_ILi8EEESH_EEENS5_IJSH_SB_EEEEEEEvNS4_8identityES12_S1C_vS1D_EENS_8epilogue10collective6detail29Sm90TmaWarpSpecializedAdapterINS1G_15DefaultEpilogueISJ_SK_SK_NS1F_6thread17LinearCombinationISJ_Li1EffLNS1K_9ScaleType4KindE0ELNS_15FloatRoundStyleE2ESJ_EENS1_15EpilogueDefaultEEEEEvvEEEEvNT_6ParamsE)
        /*0008*/ 	.word	0x000000a8


	//----- nvinfo : EIATTR_FRAME_SIZE
	.align		4
.L_12:
        /*000c*/ 	.byte	0x04, 0x11
        /*000e*/ 	.short	(.L_14 - .L_13)
	.align		4
.L_13:
        /*0010*/ 	.word	index@(_ZN7cutlass13device_kernelINS_4gemm6kernel13GemmUniversalIN4cute5tupleIJiiiiEEENS1_10collective13CollectiveMmaINS1_37MainloopSm90TmaGmmaWarpSpecializedFP8ILi2ENS5_IJNS4_1CILi1EEESB_SB_EEENS1_35KernelTmaWarpSpecializedCooperativeEEENS5_IJNSA_ILi256EEENSA_ILi128EEENSA_ILi32EEEEEENS_12float_e5m2_tENS5_IJlSB_lEEESJ_SK_NS4_8TiledMMAINS4_8MMA_AtomIJNS4_4SM904GMMA31MMA_64x128x32_F32E5M2E5M2_SS_TNILNSO_7ScaleInE1ELSQ_1EEEEEENS4_6LayoutINS5_IJNSA_ILi2EEESB_SB_EEENS5_IJSB_NSA_ILi0EEESW_EEEEENS5_IJNS4_10UnderscoreESZ_SZ_EEEEENS4_13SM90_TMA_LOADENS4_14ComposedLayoutINS4_7SwizzleILi1ELi4ELi3EEENS4_18smem_ptr_flag_bitsILi8EEENST_INS5_IJNSA_ILi8EEESH_EEENS5_IJSH_SB_EEEEEEEvNS4_8identityES12_S1C_vS1D_EENS_8epilogue10collective6detail29Sm90TmaWarpSpecializedAdapterINS1G_15DefaultEpilogueISJ_SK_SK_NS1F_6thread17LinearCombinationISJ_Li1EffLNS1K_9ScaleType4KindE0ELNS_15FloatRoundStyleE2ESJ_EENS1_15EpilogueDefaultEEEEEvvEEEEvNT_6ParamsE)
        /*0014*/ 	.word	0x00000100


	//----- nvinfo : EIATTR_MIN_STACK_SIZE
	.align		4
.L_14:
        /*0018*/ 	.byte	0x04, 0x12
        /*001a*/ 	.short	(.L_16 - .L_15)
	.align		4
.L_15:
        /*001c*/ 	.word	index@(_ZN7cutlass13device_kernelINS_4gemm6kernel13GemmUniversalIN4cute5tupleIJiiiiEEENS1_10collective13CollectiveMmaINS1_37MainloopSm90TmaGmmaWarpSpecializedFP8ILi2ENS5_IJNS4_1CILi1EEESB_SB_EEENS1_35KernelTmaWarpSpecializedCooperativeEEENS5_IJNSA_ILi256EEENSA_ILi128EEENSA_ILi32EEEEEENS_12float_e5m2_tENS5_IJlSB_lEEESJ_SK_NS4_8TiledMMAINS4_8MMA_AtomIJNS4_4SM904GMMA31MMA_64x128x32_F32E5M2E5M2_SS_TNILNSO_7ScaleInE1ELSQ_1EEEEEENS4_6LayoutINS5_IJNSA_ILi2EEESB_SB_EEENS5_IJSB_NSA_ILi0EEESW_EEEEENS5_IJNS4_10UnderscoreESZ_SZ_EEEEENS4_13SM90_TMA_LOADENS4_14ComposedLayoutINS4_7SwizzleILi1ELi4ELi3EEENS4_18smem_ptr_flag_bitsILi8EEENST_INS5_IJNSA_ILi8EEESH_EEENS5_IJSH_SB_EEEEEEEvNS4_8identityES12_S1C_vS1D_EENS_8epilogue10collective6detail29Sm90TmaWarpSpecializedAdapterINS1G_15DefaultEpilogueISJ_SK_SK_NS1F_6thread17LinearCombinationISJ_Li1EffLNS1K_9ScaleType4KindE0ELNS_15FloatRoundStyleE2ESJ_EENS1_15EpilogueDefaultEEEEEvvEEEEvNT_6ParamsE)
        /*0020*/ 	.word	0x00000100
.L_16:


//--------------------- .nv.compat                --------------------------
	.section	.nv.compat,"",@"SHT_CUDA_COMPAT_INFO"
	.align	4
        /*0000*/ 	.byte	0x02, 0x09, 0x01, 0x00, 0x02, 0x02, 0x04, 0x00, 0x02, 0x05, 0x05, 0x00, 0x03, 0x07, 0x01, 0x01
        /*0010*/ 	.byte	0x02, 0x03, 0x01, 0x00, 0x02, 0x06, 0x01, 0x00, 0x04, 0x0b, 0x08, 0x00, 0x00, 0x00, 0x00, 0x00
        /*0020*/ 	.byte	0x00, 0x00, 0x00, 0x00


//--------------------- .nv.info._ZN7cutlass13device_kernelINS_4gemm6kernel13GemmUniversalIN4cute5tupleIJiiiiEEENS1_10collective13CollectiveMmaINS1_37MainloopSm90TmaGmmaWarpSpecializedFP8ILi2ENS5_IJNS4_1CILi1EEESB_SB_EEENS1_35KernelTmaWarpSpecializedCooperativeEEENS5_IJNSA_ILi256EEENSA_ILi128EEENSA_ILi32EEEEEENS_12float_e5m2_tENS5_IJlSB_lEEESJ_SK_NS4_8TiledMMAINS4_8MMA_AtomIJNS4_4SM904GMMA31MMA_64x128x32_F32E5M2E5M2_SS_TNILNSO_7ScaleInE1ELSQ_1EEEEEENS4_6LayoutINS5_IJNSA_ILi2EEESB_SB_EEENS5_IJSB_NSA_ILi0EEESW_EEEEENS5_IJNS4_10UnderscoreESZ_SZ_EEEEENS4_13SM90_TMA_LOADENS4_14ComposedLayoutINS4_7SwizzleILi1ELi4ELi3EEENS4_18smem_ptr_flag_bitsILi8EEENST_INS5_IJNSA_ILi8EEESH_EEENS5_IJSH_SB_EEEEEEEvNS4_8identityES12_S1C_vS1D_EENS_8epilogue10collective6detail29Sm90TmaWarpSpecializedAdapterINS1G_15DefaultEpilogueISJ_SK_SK_NS1F_6thread17LinearCombinationISJ_Li1EffLNS1K_9ScaleType4KindE0ELNS_15FloatRoundStyleE2ESJ_EENS1_15EpilogueDefaultEEEEEvvEEEEvNT_6ParamsE --------------------------
	.section	.nv.info._ZN7cutlass13device_kernelINS_4gemm6kernel13GemmUniversalIN4cute5tupleIJiiiiEEENS1_10collective13CollectiveMmaINS1_37MainloopSm90TmaGmmaWarpSpecializedFP8ILi2ENS5_IJNS4_1CILi1EEESB_SB_EEENS1_35KernelTmaWarpSpecializedCooperativeEEENS5_IJNSA_ILi256EEENSA_ILi128EEENSA_ILi32EEEEEENS_12float_e5m2_tENS5_IJlSB_lEEESJ_SK_NS4_8TiledMMAINS4_8MMA_AtomIJNS4_4SM904GMMA31MMA_64x128x32_F32E5M2E5M2_SS_TNILNSO_7ScaleInE1ELSQ_1EEEEEENS4_6LayoutINS5_IJNSA_ILi2EEESB_SB_EEENS5_IJSB_NSA_ILi0EEESW_EEEEENS5_IJNS4_10UnderscoreESZ_SZ_EEEEENS4_13SM90_TMA_LOADENS4_14ComposedLayoutINS4_7SwizzleILi1ELi4ELi3EEENS4_18smem_ptr_flag_bitsILi8EEENST_INS5_IJNSA_ILi8EEESH_EEENS5_IJSH_SB_EEEEEEEvNS4_8identityES12_S1C_vS1D_EENS_8epilogue10collective6detail29Sm90TmaWarpSpecializedAdapterINS1G_15DefaultEpilogueISJ_SK_SK_NS1F_6thread17LinearCombinationISJ_Li1EffLNS1K_9ScaleType4KindE0ELNS_15FloatRoundStyleE2ESJ_EENS1_15EpilogueDefaultEEEEEvvEEEEvNT_6ParamsE,"",@"SHT_CUDA_INFO"
	.sectionflags	@""
	.align	4


	//----- nvinfo : EIATTR_CUDA_API_VERSION
	.align		4
        /*0000*/ 	.byte	0x04, 0x37
        /*0002*/ 	.short	(.L_18 - .L_17)
.L_17:
        /*0004*/ 	.word	0x00000082


	//----- nvinfo : EIATTR_KPARAM_INFO
	.align		4
.L_18:
        /*0008*/ 	.byte	0x04, 0x17
        /*000a*/ 	.short	(.L_20 - .L_19)
.L_19:
        /*000c*/ 	.word	0x00000000
        /*0010*/ 	.short	0x0000
        /*0012*/ 	.short	0x0070
        /*0014*/ 	.byte	0x00, 0xf0, 0x01, 0x10


	//----- nvinfo : EIATTR_SPARSE_MMA_MASK
	.align		4
.L_20:
        /*0018*/ 	.byte	0x03, 0x50
        /*001a*/ 	.short	0x0000


	//----- nvinfo : EIATTR_MAXREG_COUNT
	.align		4
        /*001c*/ 	.byte	0x03, 0x1b
        /*001e*/ 	.short	0x00a8


	//----- nvinfo : EIATTR_NUM_BARRIERS
	.align		4
        /*0020*/ 	.byte	0x02, 0x4c
        /*0022*/ 	.byte	0x01
	.zero		1


	//----- nvinfo : EIATTR_ANNOTATIONS
	.align		4
        /*0024*/ 	.byte	0x04, 0x55
        /*0026*/ 	.short	(.L_22 - .L_21)


	//   ....[0]....
.L_21:
        /*0028*/ 	.word	0x00000001
        /*002c*/ 	.byte	0x50, 0x05, 0x00, 0x00, 0x01, 0x00, 0x00, 0x00, 0x70, 0x05, 0x00, 0x00, 0x01, 0x00, 0x00, 0x00
        /* <DEDUP_REMOVED lines=193> */
        /*0c4c*/ 	.byte	0xf0, 0xff, 0x00, 0x00


	//----- nvinfo : EIATTR_MERCURY_ISA_VERSION
	.align		4
.L_22:
        /*0c50*/ 	.byte	0x03, 0x5f
        /*0c52*/ 	.short	0x0101


	//----- nvinfo : EIATTR_INT_WARP_WIDE_INSTR_OFFSETS
	.align		4
        /*0c54*/ 	.byte	0x04, 0x31
        /*0c56*/ 	.short	(.L_24 - .L_23)


	//   ....[0]....
.L_23:
        /*0c58*/ 	.word	0x00000420


	//   ....[1]....
        /*0c5c*/ 	.word	0x00000430


	//   ....[2]....
        /*0c60*/ 	.word	0x00000560


	//----- nvinfo : EIATTR_COOP_GROUP_MASK_REGIDS
	.align		4
.L_24:
        /*0c64*/ 	.byte	0x04, 0x29
        /*0c66*/ 	.short	(.L_26 - .L_25)


	//   ....[0]....
.L_25:
        /*0c68*/ 	.word	0xffffffff


	//   ....[1]....
        /*0c6c*/ 	.word	0xffffffff


	//   ....[2]....
        /*0c70*/ 	.word	0xffffffff


	//   ....[3]....
        /*0c74*/ 	.word	0xffffffff


	//   ....[4]....
        /*0c78*/ 	.word	0xffffffff


	//----- nvinfo : EIATTR_COOP_GROUP_INSTR_OFFSETS
	.align		4
.L_26:
        /*0c7c*/ 	.byte	0x04, 0x28
        /*0c7e*/ 	.short	(.L_28 - .L_27)


	//   ....[0]....
.L_27:
        /*0c80*/ 	.word	0x00000070


	//   ....[1]....
        /*0c84*/ 	.word	0x00000080


	//   ....[2]....
        /*0c88*/ 	.word	0x000001a0


	//   ....[3]....
        /*0c8c*/ 	.word	0x00000370


	//   ....[4]....
        /*0c90*/ 	.word	0x000012b0


	//----- nvinfo : EIATTR_REG_RECONFIG
	.align		4
.L_28:
        /*0c94*/ 	.byte	0x01, 0x54
	.zero		2


	//----- nvinfo : EIATTR_MBARRIER_INSTR_OFFSETS
	.align		4
        /*0c98*/ 	.byte	0x04, 0x39
        /*0c9a*/ 	.short	(.L_30 - .L_29)


	//   ....[0]....
.L_29:
        /*0c9c*/ 	.word	0x00000320
        /*0ca0*/ 	.word	0x000000ff
        /*0ca4*/ 	.word	0x00000000
        /*0ca8*/ 	.short	0x0100
        /*0caa*/ 	.byte	0x09
	.zero		1


	//   ....[1]....
        /*0cac*/ 	.word	0x00000330
        /*0cb0*/ 	.word	0x000000ff
        /*0cb4*/ 	.word	0x00000010
        /*0cb8*/ 	.short	0x0100
        /*0cba*/ 	.byte	0x09
	.zero		1


	//   ....[2]....
        /*0cbc*/ 	.word	0x00000340
        /*0cc0*/ 	.word	0x000000ff
        /*0cc4*/ 	.word	0x00000008
        /*0cc8*/ 	.short	0x0100
        /*0cca*/ 	.byte	0x09
	.zero		1


	//   ....[3]....
        /*0ccc*/ 	.word	0x00000350
        /*0cd0*/ 	.word	0x000000ff
        /*0cd4*/ 	.word	0x00000018
        /*0cd8*/ 	.short	0x0100
        /*0cda*/ 	.byte	0x09
	.zero		1


	//   ....[4]....
        /*0cdc*/ 	.word	0x00000590
        /*0ce0*/ 	.word	0x000000ff
        /*0ce4*/ 	.word	0x00000030
        /*0ce8*/ 	.short	0x0100
        /*0cea*/ 	.byte	0x06
	.zero		1


	//   ....[5]....
        /*0cec*/ 	.word	0x000005a0
        /*0cf0*/ 	.word	0x000000ff
        /*0cf4*/ 	.word	0x00000038
        /*0cf8*/ 	.short	0x0100
        /*0cfa*/ 	.byte	0x06
	.zero		1


	//   ....[6]....
        /*0cfc*/ 	.word	0x00001ac0
        /*0d00*/ 	.word	0x000000ff
        /*0d04*/ 	.word	0x00000000
        /*0d08*/ 	.short	0x010a
        /*0d0a*/ 	.byte	0x07
	.zero		1


	//   ....[7]....
        /*0d0c*/ 	.word	0x00001b20
        /*0d10*/ 	.word	0x000000ff
        /*0d14*/ 	.word	0x00000000
        /*0d18*/ 	.short	0x010a
        /*0d1a*/ 	.byte	0x07
	.zero		1


	//   ....[8]....
        /*0d1c*/ 	.word	0x00002cf0
        /*0d20*/ 	.word	0x000000ff
        /*0d24*/ 	.word	0x00000000
        /*0d28*/ 	.short	0x010a
        /*0d2a*/ 	.byte	0x09
	.zero		1


	//   ....[9]....
        /*0d2c*/ 	.word	0x00002d30
        /*0d30*/ 	.word	0x000000ff
        /*0d34*/ 	.word	0x00000000
        /*0d38*/ 	.short	0x010a
        /*0d3a*/ 	.byte	0x09
	.zero		1


	//   ....[10]....
        /*0d3c*/ 	.word	0x00003d30
        /*0d40*/ 	.word	0x000000ff
        /*0d44*/ 	.word	0x00000000
        /*0d48*/ 	.short	0x0101
        /*0d4a*/ 	.byte	0x08
	.zero		1


	//   ....[11]....
        /*0d4c*/ 	.word	0x00004ee0
        /*0d50*/ 	.word	0x000000ff
        /*0d54*/ 	.word	0x00000000
        /*0d58*/ 	.short	0x0101
        /*0d5a*/ 	.byte	0x06
	.zero		1


	//   ....[12]....
        /*0d5c*/ 	.word	0x0000f320
        /*0d60*/ 	.word	0x0000000d
        /*0d64*/ 	.word	0x00000010
        /*0d68*/ 	.short	0x010a
        /*0d6a*/ 	.byte	0x3f
	.zero		1


	//   ....[13]....
        /*0d6c*/ 	.word	0x0000f730
        /*0d70*/ 	.word	0x00000003
        /*0d74*/ 	.word	0x00000038
        /*0d78*/ 	.short	0x0101
        /*0d7a*/ 	.byte	0x3f
	.zero		1


	//   ....[14]....
        /*0d7c*/ 	.word	0x0000fe60
        /*0d80*/ 	.word	0x00000007
        /*0d84*/ 	.word	0x00000000
        /*0d88*/ 	.short	0x010a
        /*0d8a*/ 	.byte	0x3f
	.zero		1


	//   ....[15]....
        /*0d8c*/ 	.word	0x0000fee0
        /*0d90*/ 	.word	0x00000003
        /*0d94*/ 	.word	0x00000000
        /*0d98*/ 	.short	0x010a
        /*0d9a*/ 	.byte	0x3f
	.zero		1


	//   ....[16]....
        /*0d9c*/ 	.word	0x0000ff50
        /*0da0*/ 	.word	0x00000003
        /*0da4*/ 	.word	0x00000000
        /*0da8*/ 	.short	0x010a
        /*0daa*/ 	.byte	0x3f
	.zero		1


	//   ....[17]....
        /*0dac*/ 	.word	0x0000ffc0
        /*0db0*/ 	.word	0x00000000
        /*0db4*/ 	.word	0x00000000
        /*0db8*/ 	.short	0x010a
        /*0dba*/ 	.byte	0x3f
	.zero		1


	//   ....[18]....
        /*0dbc*/ 	.word	0x000100a0
        /*0dc0*/ 	.word	0x0000000d
        /*0dc4*/ 	.word	0x00000010
        /*0dc8*/ 	.short	0x010a
        /*0dca*/ 	.byte	0x3f
	.zero		1


	//   ....[19]....
        /*0dcc*/ 	.word	0x00010180
        /*0dd0*/ 	.word	0x00000007
        /*0dd4*/ 	.word	0x00000000
        /*0dd8*/ 	.short	0x010a
        /*0dda*/ 	.byte	0x3f
	.zero		1


	//----- nvinfo : EIATTR_NUM_MBARRIERS
	.align		4
.L_30:
        /*0ddc*/ 	.byte	0x03, 0x38
        /*0dde*/ 	.short	0x0006


	//----- nvinfo : EIATTR_EXIT_INSTR_OFFSETS
	.align		4
        /*0de0*/ 	.byte	0x04, 0x1c
        /*0de2*/ 	.short	(.L_32 - .L_31)


	//   ....[0]....
.L_31:
        /*0de4*/ 	.word	0x00000600


	//   ....[1]....
        /*0de8*/ 	.word	0x00000f50


	//   ....[2]....
        /*0dec*/ 	.word	0x0000e960


	//   ....[3]....
        /*0df0*/ 	.word	0x0000efb0


	//   ....[4]....
        /*0df4*/ 	.word	0x0000ff30


	//----- nvinfo : EIATTR_MAX_THREADS
	.align		4
.L_32:
        /*0df8*/ 	.byte	0x04, 0x05
        /*0dfa*/ 	.short	(.L_34 - .L_33)
.L_33:
        /*0dfc*/ 	.word	0x00000180
        /*0e00*/ 	.word	0x00000001
        /*0e04*/ 	.word	0x00000001


	//----- nvinfo : EIATTR_CRS_STACK_SIZE
	.align		4
.L_34:
        /*0e08*/ 	.byte	0x04, 0x1e
        /*0e0a*/ 	.short	(.L_36 - .L_35)
.L_35:
        /*0e0c*/ 	.word	0x00000000


	//----- nvinfo : EIATTR_CBANK_PARAM_SIZE
	.align		4
.L_36:
        /*0e10*/ 	.byte	0x03, 0x19
        /*0e12*/ 	.short	0x0470


	//----- nvinfo : EIATTR_PARAM_CBANK
	.align		4
        /*0e14*/ 	.byte	0x04, 0x0a
        /*0e16*/ 	.short	(.L_38 - .L_37)
	.align		4
.L_37:
        /*0e18*/ 	.word	index@(.nv.constant0._ZN7cutlass13device_kernelINS_4gemm6kernel13GemmUniversalIN4cute5tupleIJiiiiEEENS1_10collective13CollectiveMmaINS1_37MainloopSm90TmaGmmaWarpSpecializedFP8ILi2ENS5_IJNS4_1CILi1EEESB_SB_EEENS1_35KernelTmaWarpSpecializedCooperativeEEENS5_IJNSA_ILi256EEENSA_ILi128EEENSA_ILi32EEEEEENS_12float_e5m2_tENS5_IJlSB_lEEESJ_SK_NS4_8TiledMMAINS4_8MMA_AtomIJNS4_4SM904GMMA31MMA_64x128x32_F32E5M2E5M2_SS_TNILNSO_7ScaleInE1ELSQ_1EEEEEENS4_6LayoutINS5_IJNSA_ILi2EEESB_SB_EEENS5_IJSB_NSA_ILi0EEESW_EEEEENS5_IJNS4_10UnderscoreESZ_SZ_EEEEENS4_13SM90_TMA_LOADENS4_14ComposedLayoutINS4_7SwizzleILi1ELi4ELi3EEENS4_18smem_ptr_flag_bitsILi8EEENST_INS5_IJNSA_ILi8EEESH_EEENS5_IJSH_SB_EEEEEEEvNS4_8identityES12_S1C_vS1D_EENS_8epilogue10collective6detail29Sm90TmaWarpSpecializedAdapterINS1G_15DefaultEpilogueISJ_SK_SK_NS1F_6thread17LinearCombinationISJ_Li1EffLNS1K_9ScaleType4KindE0ELNS_15FloatRoundStyleE2ESJ_EENS1_15EpilogueDefaultEEEEEvvEEEEvNT_6ParamsE)
        /*0e1c*/ 	.short	0x0210
        /*0e1e*/ 	.short	0x0470


	//----- nvinfo : EIATTR_SW_WAR
	.align		4
.L_38:
        /*0e20*/ 	.byte	0x04, 0x36
        /*0e22*/ 	.short	(.L_40 - .L_39)
.L_39:
        /*0e24*/ 	.word	0x00000008
.L_40:


//--------------------- .nv.callgraph             --------------------------
	.section	.nv.callgraph,"",@"SHT_CUDA_CALLGRAPH"
	.align	4
	.sectionentsize	8
	.align		4
        /*0000*/ 	.word	0x00000000
	.align		4
        /*0004*/ 	.word	0xffffffff
	.align		4
        /*0008*/ 	.word	0x00000000
	.align		4
        /*000c*/ 	.word	0xfffffffe
	.align		4
        /*0010*/ 	.word	0x00000000
	.align		4
        /*0014*/ 	.word	0xfffffffd
	.align		4
        /*0018*/ 	.word	0x00000000
	.align		4
        /*001c*/ 	.word	0xfffffffc


//--------------------- .nv.constant4             --------------------------
	.section	.nv.constant4,"a",@progbits
	.align	8
	.align		8
.nv.constant4:
        /*0000*/ 	.dword	_ZN40_INTERNAL_87a2ec65_4_k_cu_1954409d_242624cuda3std3__45__cpo5beginE
	.align		8
        /*0008*/ 	.dword	_ZN40_INTERNAL_87a2ec65_4_k_cu_1954409d_242624cuda3std3__45__cpo3endE
	.align		8
        /*0010*/ 	.dword	_ZN40_INTERNAL_87a2ec65_4_k_cu_1954409d_242624cuda3std3__45__cpo6cbeginE
	.align		8
        /*0018*/ 	.dword	_ZN40_INTERNAL_87a2ec65_4_k_cu_1954409d_242624cuda3std3__45__cpo4cendE
	.align		8
        /*0020*/ 	.dword	_ZN40_INTERNAL_87a2ec65_4_k_cu_1954409d_242624cuda3std3__442_GLOBAL__N__87a2ec65_4_k_cu_1954409d_242626ignoreE
	.align		8
        /*0028*/ 	.dword	_ZN40_INTERNAL_87a2ec65_4_k_cu_1954409d_242624cuda3std3__419piecewise_constructE
	.align		8
        /*0030*/ 	.dword	_ZN40_INTERNAL_87a2ec65_4_k_cu_1954409d_242624cuda3std3__48in_placeE
	.align		8
        /*0038*/ 	.dword	_ZN40_INTERNAL_87a2ec65_4_k_cu_1954409d_242624cuda3std6ranges3__45__cpo4swapE
	.align		8
        /*0040*/ 	.dword	_ZN40_INTERNAL_87a2ec65_4_k_cu_1954409d_242624cuda3std6ranges3__45__cpo9iter_moveE
	.align		8
        /*0048*/ 	.dword	_ZN40_INTERNAL_87a2ec65_4_k_cu_1954409d_242624cute7productE
	.align		8
        /*0050*/ 	.dword	_ZN40_INTERNAL_87a2ec65_4_k_cu_1954409d_242624cute1_E


//--------------------- .text._ZN7cutlass13device_kernelINS_4gemm6kernel13GemmUniversalIN4cute5tupleIJiiiiEEENS1_10collective13CollectiveMmaINS1_37MainloopSm90TmaGmmaWarpSpecializedFP8ILi2ENS5_IJNS4_1CILi1EEESB_SB_EEENS1_35KernelTmaWarpSpecializedCooperativeEEENS5_IJNSA_ILi256EEENSA_ILi128EEENSA_ILi32EEEEEENS_12float_e5m2_tENS5_IJlSB_lEEESJ_SK_NS4_8TiledMMAINS4_8MMA_AtomIJNS4_4SM904GMMA31MMA_64x128x32_F32E5M2E5M2_SS_TNILNSO_7ScaleInE1ELSQ_1EEEEEENS4_6LayoutINS5_IJNSA_ILi2EEESB_SB_EEENS5_IJSB_NSA_ILi0EEESW_EEEEENS5_IJNS4_10UnderscoreESZ_SZ_EEEEENS4_13SM90_TMA_LOADENS4_14ComposedLayoutINS4_7SwizzleILi1ELi4ELi3EEENS4_18smem_ptr_flag_bitsILi8EEENST_INS5_IJNSA_ILi8EEESH_EEENS5_IJSH_SB_EEEEEEEvNS4_8identityES12_S1C_vS1D_EENS_8epilogue10collective6detail29Sm90TmaWarpSpecializedAdapterINS1G_15DefaultEpilogueISJ_SK_SK_NS1F_6thread17LinearCombinationISJ_Li1EffLNS1K_9ScaleType4KindE0ELNS_15FloatRoundStyleE2ESJ_EENS1_15EpilogueDefaultEEEEEvvEEEEvNT_6ParamsE --------------------------
	.section	.text._ZN7cutlass13device_kernelINS_4gemm6kernel13GemmUniversalIN4cute5tupleIJiiiiEEENS1_10collective13CollectiveMmaINS1_37MainloopSm90TmaGmmaWarpSpecializedFP8ILi2ENS5_IJNS4_1CILi1EEESB_SB_EEENS1_35KernelTmaWarpSpecializedCooperativeEEENS5_IJNSA_ILi256EEENSA_ILi128EEENSA_ILi32EEEEEENS_12float_e5m2_tENS5_IJlSB_lEEESJ_SK_NS4_8TiledMMAINS4_8MMA_AtomIJNS4_4SM904GMMA31MMA_64x128x32_F32E5M2E5M2_SS_TNILNSO_7ScaleInE1ELSQ_1EEEEEENS4_6LayoutINS5_IJNSA_ILi2EEESB_SB_EEENS5_IJSB_NSA_ILi0EEESW_EEEEENS5_IJNS4_10UnderscoreESZ_SZ_EEEEENS4_13SM90_TMA_LOADENS4_14ComposedLayoutINS4_7SwizzleILi1ELi4ELi3EEENS4_18smem_ptr_flag_bitsILi8EEENST_INS5_IJNSA_ILi8EEESH_EEENS5_IJSH_SB_EEEEEEEvNS4_8identityES12_S1C_vS1D_EENS_8epilogue10collective6detail29Sm90TmaWarpSpecializedAdapterINS1G_15DefaultEpilogueISJ_SK_SK_NS1F_6thread17LinearCombinationISJ_Li1EffLNS1K_9ScaleType4KindE0ELNS_15FloatRoundStyleE2ESJ_EENS1_15EpilogueDefaultEEEEEvvEEEEvNT_6ParamsE,"ax",@progbits
	.align	128
.text._ZN7cutlass13device_kernelINS_4gemm6kernel13GemmUniversalIN4cute5tupleIJiiiiEEENS1_10collective13CollectiveMmaINS1_37MainloopSm90TmaGmmaWarpSpecializedFP8ILi2ENS5_IJNS4_1CILi1EEESB_SB_EEENS1_35KernelTmaWarpSpecializedCooperativeEEENS5_IJNSA_ILi256EEENSA_ILi128EEENSA_ILi32EEEEEENS_12float_e5m2_tENS5_IJlSB_lEEESJ_SK_NS4_8TiledMMAINS4_8MMA_AtomIJNS4_4SM904GMMA31MMA_64x128x32_F32E5M2E5M2_SS_TNILNSO_7ScaleInE1ELSQ_1EEEEEENS4_6LayoutINS5_IJNSA_ILi2EEESB_SB_EEENS5_IJSB_NSA_ILi0EEESW_EEEEENS5_IJNS4_10UnderscoreESZ_SZ_EEEEENS4_13SM90_TMA_LOADENS4_14ComposedLayoutINS4_7SwizzleILi1ELi4ELi3EEENS4_18smem_ptr_flag_bitsILi8EEENST_INS5_IJNSA_ILi8EEESH_EEENS5_IJSH_SB_EEEEEEEvNS4_8identityES12_S1C_vS1D_EENS_8epilogue10collective6detail29Sm90TmaWarpSpecializedAdapterINS1G_15DefaultEpilogueISJ_SK_SK_NS1F_6thread17LinearCombinationISJ_Li1EffLNS1K_9ScaleType4KindE0ELNS_15FloatRoundStyleE2ESJ_EENS1_15EpilogueDefaultEEEEEvvEEEEvNT_6ParamsE:
        .type           _ZN7cutlass13device_kernelINS_4gemm6kernel13GemmUniversalIN4cute5tupleIJiiiiEEENS1_10collective13CollectiveMmaINS1_37MainloopSm90TmaGmmaWarpSpecializedFP8ILi2ENS5_IJNS4_1CILi1EEESB_SB_EEENS1_35KernelTmaWarpSpecializedCooperativeEEENS5_IJNSA_ILi256EEENSA_ILi128EEENSA_ILi32EEEEEENS_12float_e5m2_tENS5_IJlSB_lEEESJ_SK_NS4_8TiledMMAINS4_8MMA_AtomIJNS4_4SM904GMMA31MMA_64x128x32_F32E5M2E5M2_SS_TNILNSO_7ScaleInE1ELSQ_1EEEEEENS4_6LayoutINS5_IJNSA_ILi2EEESB_SB_EEENS5_IJSB_NSA_ILi0EEESW_EEEEENS5_IJNS4_10UnderscoreESZ_SZ_EEEEENS4_13SM90_TMA_LOADENS4_14ComposedLayoutINS4_7SwizzleILi1ELi4ELi3EEENS4_18smem_ptr_flag_bitsILi8EEENST_INS5_IJNSA_ILi8EEESH_EEENS5_IJSH_SB_EEEEEEEvNS4_8identityES12_S1C_vS1D_EENS_8epilogue10collective6detail29Sm90TmaWarpSpecializedAdapterINS1G_15DefaultEpilogueISJ_SK_SK_NS1F_6thread17LinearCombinationISJ_Li1EffLNS1K_9ScaleType4KindE0ELNS_15FloatRoundStyleE2ESJ_EENS1_15EpilogueDefaultEEEEEvvEEEEvNT_6ParamsE,@function
        .size           _ZN7cutlass13device_kernelINS_4gemm6kernel13GemmUniversalIN4cute5tupleIJiiiiEEENS1_10collective13CollectiveMmaINS1_37MainloopSm90TmaGmmaWarpSpecializedFP8ILi2ENS5_IJNS4_1CILi1EEESB_SB_EEENS1_35KernelTmaWarpSpecializedCooperativeEEENS5_IJNSA_ILi256EEENSA_ILi128EEENSA_ILi32EEEEEENS_12float_e5m2_tENS5_IJlSB_lEEESJ_SK_NS4_8TiledMMAINS4_8MMA_AtomIJNS4_4SM904GMMA31MMA_64x128x32_F32E5M2E5M2_SS_TNILNSO_7ScaleInE1ELSQ_1EEEEEENS4_6LayoutINS5_IJNSA_ILi2EEESB_SB_EEENS5_IJSB_NSA_ILi0EEESW_EEEEENS5_IJNS4_10UnderscoreESZ_SZ_EEEEENS4_13SM90_TMA_LOADENS4_14ComposedLayoutINS4_7SwizzleILi1ELi4ELi3EEENS4_18smem_ptr_flag_bitsILi8EEENST_INS5_IJNSA_ILi8EEESH_EEENS5_IJSH_SB_EEEEEEEvNS4_8identityES12_S1C_vS1D_EENS_8epilogue10collective6detail29Sm90TmaWarpSpecializedAdapterINS1G_15DefaultEpilogueISJ_SK_SK_NS1F_6thread17LinearCombinationISJ_Li1EffLNS1K_9ScaleType4KindE0ELNS_15FloatRoundStyleE2ESJ_EENS1_15EpilogueDefaultEEEEEvvEEEEvNT_6ParamsE,(.L_x_325 - _ZN7cutlass13device_kernelINS_4gemm6kernel13GemmUniversalIN4cute5tupleIJiiiiEEENS1_10collective13CollectiveMmaINS1_37MainloopSm90TmaGmmaWarpSpecializedFP8ILi2ENS5_IJNS4_1CILi1EEESB_SB_EEENS1_35KernelTmaWarpSpecializedCooperativeEEENS5_IJNSA_ILi256EEENSA_ILi128EEENSA_ILi32EEEEEENS_12float_e5m2_tENS5_IJlSB_lEEESJ_SK_NS4_8TiledMMAINS4_8MMA_AtomIJNS4_4SM904GMMA31MMA_64x128x32_F32E5M2E5M2_SS_TNILNSO_7ScaleInE1ELSQ_1EEEEEENS4_6LayoutINS5_IJNSA_ILi2EEESB_SB_EEENS5_IJSB_NSA_ILi0EEESW_EEEEENS5_IJNS4_10UnderscoreESZ_SZ_EEEEENS4_13SM90_TMA_LOADENS4_14ComposedLayoutINS4_7SwizzleILi1ELi4ELi3EEENS4_18smem_ptr_flag_bitsILi8EEENST_INS5_IJNSA_ILi8EEESH_EEENS5_IJSH_SB_EEEEEEEvNS4_8identityES12_S1C_vS1D_EENS_8epilogue10collective6detail29Sm90TmaWarpSpecializedAdapterINS1G_15DefaultEpilogueISJ_SK_SK_NS1F_6thread17LinearCombinationISJ_Li1EffLNS1K_9ScaleType4KindE0ELNS_15FloatRoundStyleE2ESJ_EENS1_15EpilogueDefaultEEEEEvvEEEEvNT_6ParamsE)
        .other          _ZN7cutlass13device_kernelINS_4gemm6kernel13GemmUniversalIN4cute5tupleIJiiiiEEENS1_10collective13CollectiveMmaINS1_37MainloopSm90TmaGmmaWarpSpecializedFP8ILi2ENS5_IJNS4_1CILi1EEESB_SB_EEENS1_35KernelTmaWarpSpecializedCooperativeEEENS5_IJNSA_ILi256EEENSA_ILi128EEENSA_ILi32EEEEEENS_12float_e5m2_tENS5_IJlSB_lEEESJ_SK_NS4_8TiledMMAINS4_8MMA_AtomIJNS4_4SM904GMMA31MMA_64x128x32_F32E5M2E5M2_SS_TNILNSO_7ScaleInE1ELSQ_1EEEEEENS4_6LayoutINS5_IJNSA_ILi2EEESB_SB_EEENS5_IJSB_NSA_ILi0EEESW_EEEEENS5_IJNS4_10UnderscoreESZ_SZ_EEEEENS4_13SM90_TMA_LOADENS4_14ComposedLayoutINS4_7SwizzleILi1ELi4ELi3EEENS4_18smem_ptr_flag_bitsILi8EEENST_INS5_IJNSA_ILi8EEESH_EEENS5_IJSH_SB_EEEEEEEvNS4_8identityES12_S1C_vS1D_EENS_8epilogue10collective6detail29Sm90TmaWarpSpecializedAdapterINS1G_15DefaultEpilogueISJ_SK_SK_NS1F_6thread17LinearCombinationISJ_Li1EffLNS1K_9ScaleType4KindE0ELNS_15FloatRoundStyleE2ESJ_EENS1_15EpilogueDefaultEEEEEvvEEEEvNT_6ParamsE,@"STO_CUDA_ENTRY STV_DEFAULT"
_ZN7cutlass13device_kernelINS_4gemm6kernel13GemmUniversalIN4cute5tupleIJiiiiEEENS1_10collective13CollectiveMmaINS1_37MainloopSm90TmaGmmaWarpSpecializedFP8ILi2ENS5_IJNS4_1CILi1EEESB_SB_EEENS1_35KernelTmaWarpSpecializedCooperativeEEENS5_IJNSA_ILi256EEENSA_ILi128EEENSA_ILi32EEEEEENS_12float_e5m2_tENS5_IJlSB_lEEESJ_SK_NS4_8TiledMMAINS4_8MMA_AtomIJNS4_4SM904GMMA31MMA_64x128x32_F32E5M2E5M2_SS_TNILNSO_7ScaleInE1ELSQ_1EEEEEENS4_6LayoutINS5_IJNSA_ILi2EEESB_SB_EEENS5_IJSB_NSA_ILi0EEESW_EEEEENS5_IJNS4_10UnderscoreESZ_SZ_EEEEENS4_13SM90_TMA_LOADENS4_14ComposedLayoutINS4_7SwizzleILi1ELi4ELi3EEENS4_18smem_ptr_flag_bitsILi8EEENST_INS5_IJNSA_ILi8EEESH_EEENS5_IJSH_SB_EEEEEEEvNS4_8identityES12_S1C_vS1D_EENS_8epilogue10collective6detail29Sm90TmaWarpSpecializedAdapterINS1G_15DefaultEpilogueISJ_SK_SK_NS1F_6thread17LinearCombinationISJ_Li1EffLNS1K_9ScaleType4KindE0ELNS_15FloatRoundStyleE2ESJ_EENS1_15EpilogueDefaultEEEEEvvEEEEvNT_6ParamsE:
[----:B------:R-:W0:Y:S02]  /*0000*/  LDC R1, c[0x0][0x28] ;  /* 0x00000a00ff017b82 */ /* 0x000e240000000800 */
[----:B0-----:R-:W-:Y:S01]  /*0010*/  VIADD R1, R1, 0xffffff00 ;  /* 0xffffff0001017836 */ /* 0x001fe20000000000 */
[----:B------:R-:W0:Y:S01]  /*0020*/  S2R R2, SR_TID.X ;  /* 0x0000000000027919 */ /* 0x000e220000002100 */
[----:B------:R-:W-:Y:S01]  /*0030*/  ELECT P0, URZ, PT ;  /* 0x00000000003f782f */ /* 0x000fe20003800000 */
[----:B------:R-:W-:Y:S01]  /*0040*/  BSSY B0, `(.L_x_0) ;  /* 0x0000015000007945 */ /* 0x000fe20003800000 */
[--C-:B0-----:R-:W-:Y:S02]  /*0050*/  SHF.R.U32.HI R0, RZ, 0x5, R2.reuse ;  /* 0x00000005ff007819 */ /* 0x101fe40000011602 */
[----:B------:R-:W-:-:S03]  /*0060*/  SHF.R.U32.HI R2, RZ, 0x7, R2 ;  /* 0x00000007ff027819 */ /* 0x000fc60000011602 */
[----:B------:R-:W0:Y:S04]  /*0070*/  SHFL.IDX PT, R3, R0, RZ, 0x1f ;  /* 0x00001fff00037589 */ /* 0x000e2800000e0000 */
[----:B------:R-:W1:Y:S01]  /*0080*/  SHFL.IDX PT, R2, R2, RZ, 0x1f ;  /* 0x00001fff02027589 */ /* 0x000e6200000e0000 */
[----:B0-----:R-:W-:Y:S02]  /*0090*/  R2UR UR4, R3 ;  /* 0x00000000030472ca */ /* 0x001fe400000e0000 */
[----:B-1----:R-:W-:-:S11]  /*00a0*/  R2UR UR6, R2 ;  /* 0x00000000020672ca */ /* 0x002fd600000e0000 */
[----:B------:R-:W-:Y:S02]  /*00b0*/  USHF.R.S32.HI UR5, URZ, 0x1f, UR4 ;  /* 0x0000001f3f057899 */ /* 0x000fe40008011404 */
[----:B------:R-:W-:Y:S02]  /*00c0*/  ISETP.NE.OR P0, PT, RZ, UR4, !P0 ;  /* 0x00000004ff007c0c */ /* 0x000fe4000c705670 */
[----:B------:R-:W-:-:S04]  /*00d0*/  ULEA.HI UR5, UR5, UR4, URZ, 0x2 ;  /* 0x0000000405057291 */ /* 0x000fc8000f8f103f */
[----:B------:R-:W-:-:S04]  /*00e0*/  ULOP3.LUT UR5, UR5, 0xfffffffc, URZ, 0xc0, !UPT ;  /* 0xfffffffc05057892 */ /* 0x000fc8000f8ec03f */
[----:B------:R-:W-:-:S03]  /*00f0*/  UIADD3 UR8, UR4, -UR5, URZ ;  /* 0x8000000504087290 */ /* 0x000fc6000fffe03f */
[----:B------:R-:W-:Y:S09]  /*0100*/  @P0 BRA `(.L_x_1) ;  /* 0x0000000000200947 */ /* 0x000ff20003800000 */
[----:B------:R-:W-:Y:S02]  /*0110*/  ULDC.64 UR4, c[0x0][0x198] ;  /* 0x0000660000047ab9 */ /* 0x000fe40000000a00 */
[----:B------:R-:W-:Y:S02]  /*0120*/  UIADD3 UR10, UP0, UR4, 0xf0, URZ ;  /* 0x000000f0040a7890 */ /* 0x000fe4000ff1e03f */
[----:B------:R-:W-:Y:S02]  /*0130*/  UIADD3 UR4, UP1, UR4, 0x1f0, URZ ;  /* 0x000001f004047890 */ /* 0x000fe4000ff3e03f */
[----:B------:R-:W-:Y:S02]  /*0140*/  UIADD3.X UR11, URZ, UR5, URZ, UP0, !UPT ;  /* 0x000000053f0b7290 */ /* 0x000fe400087fe43f */
[----:B------:R-:W-:-:S07]  /*0150*/  UIADD3.X UR5, URZ, UR5, URZ, UP1, !UPT ;  /* 0x000000053f057290 */ /* 0x000fce0008ffe43f */
[----:B------:R0:W-:Y:S02]  /*0160*/  UTMACCTL.PF [UR10] ;  /* 0x000000000a0079b9 */ /* 0x0001e40008040000 */
[----:B------:R0:W-:Y:S02]  /*0170*/  UTMACCTL.PF [UR4] ;  /* 0x00000000040079b9 */ /* 0x0001e40008040000 */
[----:B0-----:R-:W-:Y:S01]  /*0180*/  NOP ;  /* 0x0000000000007918 */ /* 0x001fe20000000000 */
.L_x_1:
[----:B------:R-:W-:Y:S05]  /*0190*/  BSYNC B0 ;  /* 0x0000000000007941 */ /* 0x000fea0003800000 */
.L_x_0:
[----:B------:R-:W0:Y:S01]  /*01a0*/  SHFL.IDX PT, R2, R0, RZ, 0x1f ;  /* 0x00001fff00027589 */ /* 0x000e2200000e0000 */
[----:B------:R-:W-:Y:S01]  /*01b0*/  UISETP.NE.AND UP0, UPT, UR8, 0x3, UPT ;  /* 0x000000030800788c */ /* 0x000fe2000bf05270 */
[----:B------:R-:W-:Y:S01]  /*01c0*/  ISETP.NE.AND P1, PT, RZ, UR6, PT ;  /* 0x00000006ff007c0c */ /* 0x000fe2000bf25270 */
[----:B------:R-:W-:Y:S02]  /*01d0*/  UIADD3 UR10, UR6, -0x1, URZ ;  /* 0xffffffff060a7890 */ /* 0x000fe4000fffe03f */
[----:B------:R-:W-:Y:S02]  /*01e0*/  UISETP.EQ.OR UP0, UPT, UR8, URZ, !UP0 ;  /* 0x0000003f0800728c */ /* 0x000fe4000c702670 */
[----:B------:R-:W-:Y:S02]  /*01f0*/  UISETP.GE.U32.AND UP1, UPT, UR10, 0x2, UPT ;  /* 0x000000020a00788c */ /* 0x000fe4000bf26070 */
[----:B------:R-:W-:-:S04]  /*0200*/  UISETP.EQ.AND UP0, UPT, UR6, URZ, UP0 ;  /* 0x0000003f0600728c */ /* 0x000fc80008702270 */
[----:B------:R-:W-:-:S04]  /*0210*/  USEL UR13, URZ, 0x1, !UP0 ;  /* 0x000000013f0d7887 */ /* 0x000fc8000c000000 */
[----:B------:R-:W-:Y:S01]  /*0220*/  USEL UR13, UR13, 0x2, UP1 ;  /* 0x000000020d0d7887 */ /* 0x000fe20008800000 */
[----:B0-----:R-:W-:-:S13]  /*0230*/  ISETP.NE.AND P0, PT, R2, RZ, PT ;  /* 0x000000ff0200720c */ /* 0x001fda0003f05270 */
[----:B------:R-:W-:Y:S05]  /*0240*/  @P0 BRA `(.L_x_2) ;  /* 0x0000000000480947 */ /* 0x000fea0003800000 */
[----:B------:R-:W0:Y:S01]  /*0250*/  S2UR UR9, SR_CgaCtaId ;  /* 0x00000000000979c3 */ /* 0x000e220000008800 */
[----:B------:R-:W-:Y:S01]  /*0260*/  UMOV UR4, 0x400 ;  /* 0x0000040000047882 */ /* 0x000fe20000000000 */
[----:B------:R-:W-:Y:S01]  /*0270*/  UMOV UR5, 0x1 ;  /* 0x0000000100057882 */ /* 0x000fe20000000000 */
[----:B------:R-:W-:Y:S01]  /*0280*/  UMOV UR6, 0x100 ;  /* 0x0000010000067882 */ /* 0x000fe20000000000 */
[----:B------:R-:W-:Y:S01]  /*0290*/  ELECT P0, URZ, PT ;  /* 0x00000000003f782f */ /* 0x000fe20003800000 */
[----:B------:R-:W-:-:S04]  /*02a0*/  UIADD3 UR6, -UR6, 0x100000, URZ ;  /* 0x0010000006067890 */ /* 0x000fc8000fffe13f */
[----:B------:R-:W-:Y:S02]  /*02b0*/  USHF.L.U32 UR7, UR6, 0xb, URZ ;  /* 0x0000000b06077899 */ /* 0x000fe4000800063f */
[----:B------:R-:W-:Y:S02]  /*02c0*/  USHF.L.U32 UR6, UR6, 0x1, URZ ;  /* 0x0000000106067899 */ /* 0x000fe4000800063f */
[----:B0-----:R-:W-:Y:S02]  /*02d0*/  ULEA UR9, UR9, UR4, 0x18 ;  /* 0x0000000409097291 */ /* 0x001fe4000f8ec03f */
[----:B------:R-:W-:-:S04]  /*02e0*/  UIADD3 UR4, -UR5, 0x100000, URZ ;  /* 0x0010000005047890 */ /* 0x000fc8000fffe13f */
[----:B------:R-:W-:Y:S02]  /*02f0*/  USHF.L.U32 UR5, UR4, 0xb, URZ ;  /* 0x0000000b04057899 */ /* 0x000fe4000800063f */
[----:B------:R-:W-:Y:S01]  /*0300*/  USHF.L.U32 UR4, UR4, 0x1, URZ ;  /* 0x0000000104047899 */ /* 0x000fe2000800063f */
[----:B------:R-:W0:Y:S11]  /*0310*/  FENCE.VIEW.ASYNC.S ;  /* 0x00000000000073c6 */ /* 0x000e360000000000 */
[----:B0-----:R0:W1:Y:S01]  /*0320*/  SYNCS.EXCH.64 URZ, [UR9], UR4 ;  /* 0x00000004093f75b2 */ /* 0x0010620008000100 */
[----:B------:R0:W2:Y:S01]  /*0330*/  SYNCS.EXCH.64 URZ, [UR9+0x10], UR6 ;  /* 0x00001006093f75b2 */ /* 0x0000a20008000100 */
[----:B------:R0:W3:Y:S01]  /*0340*/  SYNCS.EXCH.64 URZ, [UR9+0x8], UR4 ;  /* 0x00000804093f75b2 */ /* 0x0000e20008000100 */
[----:B------:R0:W4:Y:S01]  /*0350*/  SYNCS.EXCH.64 URZ, [UR9+0x18], UR6 ;  /* 0x00001806093f75b2 */ /* 0x0001220008000100 */
[----:B------:R-:W-:Y:S01]  /*0360*/  NOP ;  /* 0x0000000000007918 */ /* 0x000fe20000000000 */
.L_x_2:
[----:B------:R-:W5:Y:S01]  /*0370*/  SHFL.IDX PT, R0, R0, RZ, 0x1f ;  /* 0x00001fff00007589 */ /* 0x000f6200000e0000 */
[----:B------:R-:W1:Y:S01]  /*0380*/  LDC R2, c[0x0][0x65c] ;  /* 0x00019700ff027b82 */ /* 0x000e620000000800 */
[----:B------:R-:W-:Y:S01]  /*0390*/  ELECT P0, URZ, PT ;  /* 0x00000000003f782f */ /* 0x000fe20003800000 */
[----:B------:R-:W-:Y:S01]  /*03a0*/  IMAD.MOV.U32 R3, RZ, RZ, RZ ;  /* 0x000000ffff037224 */ /* 0x000fe200078e00ff */
[----:B0-----:R-:W-:Y:S01]  /*03b0*/  UMOV UR4, 0x20 ;  /* 0x0000002000047882 */ /* 0x001fe20000000000 */
[----:B------:R-:W-:Y:S01]  /*03c0*/  NOP ;  /* 0x0000000000007918 */ /* 0x000fe20000000000 */
[----:B------:R-:W-:Y:S01]  /*03d0*/  NOP ;  /* 0x0000000000007918 */ /* 0x000fe20000000000 */
[----:B-----5:R-:W-:Y:S02]  /*03e0*/  ISETP.NE.OR P0, PT, R0, RZ, !P0 ;  /* 0x000000ff0000720c */ /* 0x020fe40004705670 */
[----:B-1----:R-:W-:Y:S01]  /*03f0*/  ISETP.NE.AND P4, PT, R2, 0x1, PT ;  /* 0x000000010200780c */ /* 0x002fe20003f85270 */
[----:B------:R-:W0:Y:S01]  /*0400*/  S2R R0, SR_CTAID.Y ;  /* 0x0000000000007919 */ /* 0x000e220000002600 */
[----:B------:R-:W1:Y:S09]  /*0410*/  S2R R2, SR_CTAID.X ;  /* 0x0000000000027919 */ /* 0x000e720000002500 */
[----:B------:R-:W-:Y:S01]  /*0420*/  VOTEU.ALL UP0, P0 ;  /* 0x00000000003f7886 */ /* 0x000fe20000000000 */
[----:B------:R-:W-:Y:S01]  /*0430*/  VOTEU.ALL UP1, P0 ;  /* 0x00000000003f7886 */ /* 0x000fe20000020000 */
[----:B------:R-:W1:Y:S01]  /*0440*/  @P4 LDC R7, c[0x0][0x10] ;  /* 0x00000400ff074b82 */ /* 0x000e620000000800 */
[----:B------:R-:W-:-:S02]  /*0450*/  @P4 IMAD.MOV.U32 R5, RZ, RZ, RZ ;  /* 0x000000ffff054224 */ /* 0x000fc400078e00ff */
[----:B------:R-:W-:Y:S01]  /*0460*/  @P4 IMAD.MOV.U32 R11, RZ, RZ, RZ ;  /* 0x000000ffff0b4224 */ /* 0x000fe200078e00ff */
[----:B------:R-:W-:Y:S01]  /*0470*/  @!UP0 UMOV UR6, 0x400 ;  /* 0x0000040000068882 */ /* 0x000fe20000000000 */
[----:B------:R-:W-:-:S04]  /*0480*/  @!UP0 UIADD3 UR4, -UR4, 0x100000, URZ ;  /* 0x0010000004048890 */ /* 0x000fc8000fffe13f */
[----:B------:R-:W-:Y:S02]  /*0490*/  @!UP0 USHF.L.U32 UR5, UR4, 0xb, URZ ;  /* 0x0000000b04058899 */ /* 0x000fe4000800063f */
[----:B------:R-:W-:Y:S01]  /*04a0*/  @!UP0 USHF.L.U32 UR4, UR4, 0x1, URZ ;  /* 0x0000000104048899 */ /* 0x000fe2000800063f */
[----:B------:R-:W5:Y:S08]  /*04b0*/  @!P4 LDC R9, c[0x0][0xc] ;  /* 0x00000300ff09cb82 */ /* 0x000f700000000800 */
[----:B------:R-:W2:Y:S01]  /*04c0*/  @!UP0 S2UR UR7, SR_CgaCtaId ;  /* 0x00000000000789c3 */ /* 0x000ea20000008800 */
[----:B0-----:R-:W-:-:S04]  /*04d0*/  @P4 IMAD.MOV.U32 R4, RZ, RZ, R0 ;  /* 0x000000ffff044224 */ /* 0x001fc800078e0000 */
[----:B-1----:R-:W-:-:S04]  /*04e0*/  @P4 IMAD.WIDE.U32 R6, R2, R7, R4 ;  /* 0x0000000702064225 */ /* 0x002fc800078e0004 */
[----:B------:R-:W-:Y:S02]  /*04f0*/  @P4 IMAD.MOV.U32 R16, RZ, RZ, R6 ;  /* 0x000000ffff104224 */ /* 0x000fe400078e0006 */
[----:B------:R-:W-:Y:S02]  /*0500*/  @P4 IMAD.IADD R17, R7, 0x1, R11 ;  /* 0x0000000107114824 */ /* 0x000fe400078e020b */
[----:B-----5:R-:W-:-:S04]  /*0510*/  @!P4 IMAD.WIDE.U32 R4, R9, R0, R2 ;  /* 0x000000000904c225 */ /* 0x020fc800078e0002 */
[----:B------:R-:W-:Y:S02]  /*0520*/  @!P4 IMAD.MOV.U32 R16, RZ, RZ, R4 ;  /* 0x000000ffff10c224 */ /* 0x000fe400078e0004 */
[----:B------:R-:W-:Y:S01]  /*0530*/  @!P4 IMAD.MOV.U32 R17, RZ, RZ, R5 ;  /* 0x000000ffff11c224 */ /* 0x000fe200078e0005 */
[----:B--2---:R-:W-:Y:S02]  /*0540*/  @!UP0 ULEA UR6, UR7, UR6, 0x18 ;  /* 0x0000000607068291 */ /* 0x004fe4000f8ec03f */
[----:B------:R0:W-:Y:S01]  /*0550*/  STL [R1+0x7c], R16 ;  /* 0x00007c1001007387 */ /* 0x0001e20000100800 */
[----:B------:R-:W-:-:S03]  /*0560*/  VOTEU.ALL UP0, P0 ;  /* 0x00000000003f7886 */ /* 0x000fc60000000000 */
[----:B------:R0:W-:Y:S04]  /*0570*/  STL [R1+0x78], R17 ;  /* 0x0000781101007387 */ /* 0x0001e80000100800 */
[----:B------:R-:W1:Y:S02]  /*0580*/  FENCE.VIEW.ASYNC.S ;  /* 0x00000000000073c6 */ /* 0x000e640000000000 */
[----:B-1----:R0:W3:Y:S01]  /*0590*/  @!UP0 SYNCS.EXCH.64 URZ, [UR6+0x30], UR4 ;  /* 0x00003004063f85b2 */ /* 0x0020e20008000100 */
[----:B------:R0:W3:Y:S01]  /*05a0*/  @!UP1 SYNCS.EXCH.64 URZ, [UR6+0x38], UR4 ;  /* 0x00003804063f95b2 */ /* 0x0000e20008000100 */
[----:B------:R-:W-:Y:S01]  /*05b0*/  NOP ;  /* 0x0000000000007918 */ /* 0x000fe20000000000 */
[----:B---34-:R-:W-:Y:S06]  /*05c0*/  BAR.SYNC.DEFER_BLOCKING 0x0 ;  /* 0x0000000000007b1d */ /* 0x018fec0000010000 */
[----:B0-----:R-:W-:Y:S05]  /*05d0*/  @!P1 BRA `(.L_x_3) ;  /* 0x000000e000e49947 */ /* 0x001fea0003800000 */
[----:B------:R-:W-:-:S06]  /*05e0*/  UISETP.GT.U32.AND UP0, UPT, UR10, 0x1, UPT ;  /* 0x000000010a00788c */ /* 0x000fcc000bf04070 */
[----:B------:R-:W-:-:S13]  /*05f0*/  PLOP3.LUT P0, PT, PT, PT, UP0, 0x80, 0x0 ;  /* 0x000000000000781c */ /* 0x000fda0003f0f008 */
[----:B------:R-:W-:Y:S05]  /*0600*/  @P0 EXIT ;  /* 0x000000000000094d */ /* 0x000fea0003800000 */
[----:B------:R-:W-:Y:S01]  /*0610*/  IMAD.MOV.U32 R6, RZ, RZ, -0x1 ;  /* 0xffffffffff067424 */ /* 0x000fe200078e00ff */
[----:B------:R-:W-:Y:S01]  /*0620*/  ULDC.64 UR4, c[0x0][0x650] ;  /* 0x0001940000047ab9 */ /* 0x000fe20000000a00 */
[----:B------:R-:W-:Y:S01]  /*0630*/  IMAD.MOV.U32 R5, RZ, RZ, -0x1 ;  /* 0xffffffffff057424 */ /* 0x000fe200078e00ff */
[----:B------:R-:W-:Y:S01]  /*0640*/  ISETP.GE.U32.AND P0, PT, R16, UR4, PT ;  /* 0x0000000410007c0c */ /* 0x000fe2000bf06070 */
[----:B------:R-:W-:Y:S01]  /*0650*/  UMOV UR22, 0xffffffff ;  /* 0xffffffff00167882 */ /* 0x000fe20000000000 */
[----:B------:R0:W-:Y:S01]  /*0660*/  STL [R1+0x84], R6 ;  /* 0x0000840601007387 */ /* 0x0001e20000100800 */
[----:B------:R-:W-:Y:S02]  /*0670*/  PRMT R4, RZ, 0x7610, R4 ;  /* 0x00007610ff047816 */ /* 0x000fe40000000004 */
[----:B------:R-:W-:Y:S01]  /*0680*/  ISETP.GE.U32.AND.EX P0, PT, R17, UR5, PT, P0 ;  /* 0x0000000511007c0c */ /* 0x000fe2000bf06100 */
[----:B------:R0:W-:-:S12]  /*0690*/  STL [R1+0x80], R5 ;  /* 0x0000800501007387 */ /* 0x0001d80000100800 */
[----:B0-----:R-:W-:Y:S05]  /*06a0*/  @P0 BRA `(.L_x_4) ;  /* 0x0000000400680947 */ /* 0x001fea0003800000 */
[----:B------:R-:W0:Y:S01]  /*06b0*/  LDC.64 R12, c[0x0][0x628] ;  /* 0x00018a00ff0c7b82 */ /* 0x000e220000000a00 */
[----:B------:R-:W-:Y:S02]  /*06c0*/  IMAD.MOV.U32 R4, RZ, RZ, R16 ;  /* 0x000000ffff047224 */ /* 0x000fe400078e0010 */
[----:B------:R-:W-:-:S05]  /*06d0*/  IMAD.MOV.U32 R5, RZ, RZ, R17 ;  /* 0x000000ffff057224 */ /* 0x000fca00078e0011 */
[----:B------:R-:W1:Y:S08]  /*06e0*/  LDC R10, c[0x0][0x630] ;  /* 0x00018c00ff0a7b82 */ /* 0x000e700000000800 */
[----:B------:R-:W2:Y:S01]  /*06f0*/  LDC.64 R14, c[0x0][0x620] ;  /* 0x00018800ff0e7b82 */ /* 0x000ea20000000a00 */
[----:B0-----:R-:W-:-:S04]  /*0700*/  ISETP.NE.U32.AND P0, PT, R12, RZ, PT ;  /* 0x000000ff0c00720c */ /* 0x001fc80003f05070 */
[----:B------:R-:W-:-:S13]  /*0710*/  ISETP.NE.AND.EX P0, PT, R13, RZ, PT, P0 ;  /* 0x000000ff0d00720c */ /* 0x000fda0003f05300 */
[----:B-12---:R-:W-:Y:S05]  /*0720*/  @!P0 BRA `(.L_x_5) ;  /* 0x0000000000288947 */ /* 0x006fea0003800000 */
[----:B------:R-:W0:Y:S02]  /*0730*/  LDC R9, c[0x0][0x634] ;  /* 0x00018d00ff097b82 */ /* 0x000e240000000800 */
[----:B0-----:R-:W-:-:S05]  /*0740*/  IADD3 R9, P0, R16, R9, RZ ;  /* 0x0000000910097210 */ /* 0x001fca0007f1e0ff */
[----:B------:R-:W-:-:S04]  /*0750*/  IMAD.X R11, RZ, RZ, R17, P0 ;  /* 0x000000ffff0b7224 */ /* 0x000fc800000e0611 */
[----:B------:R-:W-:-:S04]  /*0760*/  IMAD.WIDE.U32 R4, R11, R12, RZ ;  /* 0x0000000c0b047225 */ /* 0x000fc800078e00ff */
[----:B------:R-:W-:-:S04]  /*0770*/  IMAD.WIDE.U32 R6, P0, R9, R13, R4 ;  /* 0x0000000d09067225 */ /* 0x000fc80007800004 */
[----:B------:R-:W-:-:S04]  /*0780*/  IMAD.WIDE.U32 R4, R9, R12, RZ ;  /* 0x0000000c09047225 */ /* 0x000fc800078e00ff */
[----:B------:R-:W-:Y:S01]  /*0790*/  IMAD.X R9, RZ, RZ, RZ, P0 ;  /* 0x000000ffff097224 */ /* 0x000fe200000e06ff */
[----:B------:R-:W-:Y:S01]  /*07a0*/  IADD3 RZ, P0, R5, R6, RZ ;  /* 0x0000000605ff7210 */ /* 0x000fe20007f1e0ff */
[----:B------:R-:W-:-:S04]  /*07b0*/  IMAD.MOV.U32 R8, RZ, RZ, R7 ;  /* 0x000000ffff087224 */ /* 0x000fc800078e0007 */
[----:B------:R-:W-:-:S08]  /*07c0*/  IMAD.WIDE.U32.X R4, R11, R13, R8, P0 ;  /* 0x0000000d0b047225 */ /* 0x000fd000000e0408 */
.L_x_5:
[-CC-:B------:R-:W-:Y:S01]  /*07d0*/  SHF.R.U64 R24, R4, R10.reuse, R5.reuse ;  /* 0x0000000a04187219 */ /* 0x180fe20000001205 */
[----:B------:R-:W0:Y:S01]  /*07e0*/  LDC R8, c[0x0][0x618] ;  /* 0x00018600ff087b82 */ /* 0x000e220000000800 */
[----:B------:R-:W-:Y:S01]  /*07f0*/  SHF.R.U32.HI R4, RZ, R10, R5 ;  /* 0x0000000aff047219 */ /* 0x000fe20000011605 */
[----:B------:R-:W-:Y:S01]  /*0800*/  ULDC UR4, c[0x0][0x150] ;  /* 0x0000540000047ab9 */ /* 0x000fe20000000800 */
[----:B------:R-:W-:Y:S01]  /*0810*/  IADD3 R9, P0, RZ, -R24, RZ ;  /* 0x80000018ff097210 */ /* 0x000fe20007f1e0ff */
[----:B------:R-:W-:Y:S01]  /*0820*/  IMAD.MOV.U32 R5, RZ, RZ, R17 ;  /* 0x000000ffff057224 */ /* 0x000fe200078e0011 */
[----:B------:R-:W-:-:S03]  /*0830*/  I2FP.F32.U32 R3, R2 ;  /* 0x0000000200037245 */ /* 0x000fc60000201000 */
[----:B------:R-:W1:Y:S01]  /*0840*/  LDC.64 R18, c[0x0][0x640] ;  /* 0x00019000ff127b82 */ /* 0x000e620000000a00 */
[----:B------:R-:W-:Y:S02]  /*0850*/  IMAD.X R11, RZ, RZ, ~R4, P0 ;  /* 0x000000ffff0b7224 */ /* 0x000fe400000e0e04 */
[----:B------:R-:W-:Y:S01]  /*0860*/  FMUL R3, R3, UR4 ;  /* 0x0000000403037c20 */ /* 0x000fe20008400000 */
[----:B------:R-:W-:Y:S01]  /*0870*/  IMAD.MOV.U32 R4, RZ, RZ, R16 ;  /* 0x000000ffff047224 */ /* 0x000fe200078e0010 */
[----:B------:R-:W-:Y:S01]  /*0880*/  ULDC UR4, c[0x0][0x154] ;  /* 0x0000550000047ab9 */ /* 0x000fe20000000800 */
[-C--:B------:R-:W-:Y:S02]  /*0890*/  IMAD R6, R11, R14.reuse, RZ ;  /* 0x0000000e0b067224 */ /* 0x080fe400078e02ff */
[C---:B------:R-:W-:Y:S01]  /*08a0*/  IMAD.WIDE.U32 R4, R9.reuse, R14, R4 ;  /* 0x0000000e09047225 */ /* 0x040fe200078e0004 */
[----:B------:R-:W2:Y:S01]  /*08b0*/  LDC R10, c[0x0][0x608] ;  /* 0x00018200ff0a7b82 */ /* 0x000ea20000000800 */
[----:B------:R-:W3:Y:S02]  /*08c0*/  F2I.U32.TRUNC.NTZ R3, R3 ;  /* 0x0000000300037305 */ /* 0x000ee4000020f000 */
[----:B------:R-:W-:-:S04]  /*08d0*/  IMAD R9, R9, R15, R6 ;  /* 0x0000000f09097224 */ /* 0x000fc800078e0206 */
[----:B------:R-:W-:Y:S01]  /*08e0*/  IMAD.IADD R5, R5, 0x1, R9 ;  /* 0x0000000105057824 */ /* 0x000fe200078e0209 */
[----:B------:R-:W4:Y:S01]  /*08f0*/  LDC R7, c[0x0][0x144] ;  /* 0x00005100ff077b82 */ /* 0x000f220000000800 */
[----:B------:R-:W-:-:S03]  /*0900*/  IMAD.MOV.U32 R9, RZ, RZ, 0x1 ;  /* 0x00000001ff097424 */ /* 0x000fc600078e00ff */
[----:B0-----:R-:W-:Y:S02]  /*0910*/  SHF.R.U64 R12, R4, R8, R5 ;  /* 0x00000008040c7219 */ /* 0x001fe40000001205 */
[----:B------:R-:W-:Y:S02]  /*0920*/  I2FP.F32.U32 R4, R0 ;  /* 0x0000000000047245 */ /* 0x000fe40000201000 */
[----:B------:R-:W0:Y:S01]  /*0930*/  LDC R14, c[0x0][0x658] ;  /* 0x00019600ff0e7b82 */ /* 0x000e220000000800 */
[----:B-1----:R-:W-:Y:S01]  /*0940*/  ISETP.NE.U32.AND P0, PT, R18, RZ, PT ;  /* 0x000000ff1200720c */ /* 0x002fe20003f05070 */
[----:B---3--:R-:W-:Y:S02]  /*0950*/  IMAD.MOV R6, RZ, RZ, -R3 ;  /* 0x000000ffff067224 */ /* 0x008fe400078e0a03 */
[----:B------:R-:W-:Y:S01]  /*0960*/  FMUL R4, R4, UR4 ;  /* 0x0000000404047c20 */ /* 0x000fe20008400000 */
[----:B------:R-:W-:Y:S01]  /*0970*/  SHF.R.U32.HI R3, RZ, R8, R5 ;  /* 0x00000008ff037219 */ /* 0x000fe20000011605 */
[----:B------:R-:W-:Y:S01]  /*0980*/  IMAD.MOV.U32 R5, RZ, RZ, -0x1 ;  /* 0xffffffffff057424 */ /* 0x000fe200078e00ff */
[----:B------:R-:W-:Y:S01]  /*0990*/  ISETP.NE.AND.EX P0, PT, R19, RZ, PT, P0 ;  /* 0x000000ff1300720c */ /* 0x000fe20003f05300 */
[----:B------:R1:W3:Y:S01]  /*09a0*/  F2I.U32.TRUNC.NTZ R11, R4 ;  /* 0x00000004000b7305 */ /* 0x0002e2000020f000 */
[----:B------:R-:W1:Y:S01]  /*09b0*/  LDC R13, c[0x0][0x148] ;  /* 0x00005200ff0d7b82 */ /* 0x000e620000000800 */
[----:B--2---:R-:W-:-:S02]  /*09c0*/  SHF.R.U64 R23, R12, R10, R3 ;  /* 0x0000000a0c177219 */ /* 0x004fc40000001203 */
[----:B------:R-:W-:-:S05]  /*09d0*/  SHF.R.U32.HI R3, RZ, R10, R3 ;  /* 0x0000000aff037219 */ /* 0x000fca0000011603 */
[----:B------:R-:W2:Y:S01]  /*09e0*/  LDC R17, c[0x0][0x600] ;  /* 0x00018000ff117b82 */ /* 0x000ea20000000800 */
[----:B----4-:R-:W-:-:S07]  /*09f0*/  IMAD R8, R7, R6, R2 ;  /* 0x0000000607087224 */ /* 0x010fce00078e0202 */
[----:B------:R-:W4:Y:S01]  /*0a00*/  LDC R16, c[0x0][0x648] ;  /* 0x00019200ff107b82 */ /* 0x000f220000000800 */
[-C--:B0-----:R-:W-:Y:S02]  /*0a10*/  SHF.L.U32 R2, R5, R14.reuse, RZ ;  /* 0x0000000e05027219 */ /* 0x081fe400000006ff */
[--C-:B------:R-:W-:Y:S02]  /*0a20*/  SHF.R.U64 R22, R23, R14, R3.reuse ;  /* 0x0000000e17167219 */ /* 0x100fe40000001203 */
[----:B------:R-:W-:Y:S02]  /*0a30*/  LOP3.LUT R10, RZ, R2, RZ, 0x33, !PT ;  /* 0x00000002ff0a7212 */ /* 0x000fe400078e33ff */
[-C--:B------:R-:W-:Y:S01]  /*0a40*/  SHF.R.U32.HI R3, RZ, R14.reuse, R3 ;  /* 0x0000000eff037219 */ /* 0x080fe20000011603 */
[----:B------:R-:W0:Y:S01]  /*0a50*/  LDC R21, c[0x0][0x638] ;  /* 0x00018e00ff157b82 */ /* 0x000e220000000800 */
[----:B------:R-:W-:Y:S01]  /*0a60*/  SHF.L.U32 R9, R9, R14, RZ ;  /* 0x0000000e09097219 */ /* 0x000fe200000006ff */
[----:B------:R-:W-:-:S06]  /*0a70*/  IMAD.MOV.U32 R2, RZ, RZ, R22 ;  /* 0x000000ffff027224 */ /* 0x000fcc00078e0016 */
[----:B------:R-:W0:Y:S01]  /*0a80*/  LDC R20, c[0x0][0x610] ;  /* 0x00018400ff147b82 */ /* 0x000e220000000800 */
[----:B-1-3--:R-:W-:Y:S05]  /*0a90*/  @!P0 BRA `(.L_x_6) ;  /* 0x0000000000288947 */ /* 0x00afea0003800000 */
[----:B------:R-:W1:Y:S02]  /*0aa0*/  LDC R7, c[0x0][0x64c] ;  /* 0x00019300ff077b82 */ /* 0x000e640000000800 */
[----:B-1----:R-:W-:-:S05]  /*0ab0*/  IADD3 R7, P0, R22, R7, RZ ;  /* 0x0000000716077210 */ /* 0x002fca0007f1e0ff */
        /* <DEDUP_REMOVED lines=8> */
.L_x_6:
[----:B----4-:R-:W-:Y:S01]  /*0b40*/  SHF.R.U64 R2, R2, R16, R3 ;  /* 0x0000001002027219 */ /* 0x010fe20000001203 */
[----:B--2---:R-:W-:Y:S01]  /*0b50*/  VIADD R3, R17, 0xffffffff ;  /* 0xffffffff11037836 */ /* 0x004fe20000000000 */
[----:B------:R-:W-:Y:S01]  /*0b60*/  LOP3.LUT R10, R23, R10, RZ, 0xc0, !PT ;  /* 0x0000000a170a7212 */ /* 0x000fe200078ec0ff */
[----:B------:R-:W-:Y:S01]  /*0b70*/  IMAD.MOV R11, RZ, RZ, -R11 ;  /* 0x000000ffff0b7224 */ /* 0x000fe200078e0a0b */
[----:B------:R-:W-:Y:S01]  /*0b80*/  R2UR UR22, R24 ;  /* 0x00000000181672ca */ /* 0x000fe200000e0000 */
[----:B------:R-:W-:Y:S01]  /*0b90*/  IMAD.MOV R4, RZ, RZ, -R2 ;  /* 0x000000ffff047224 */ /* 0x000fe200078e0a02 */
[----:B------:R-:W-:Y:S01]  /*0ba0*/  LOP3.LUT R3, R12, R3, RZ, 0xc0, !PT ;  /* 0x000000030c037212 */ /* 0x000fe200078ec0ff */
[----:B------:R-:W-:Y:S02]  /*0bb0*/  @P4 IMAD R8, R13, R11, R0 ;  /* 0x0000000b0d084224 */ /* 0x000fe400078e0200 */
[----:B------:R-:W-:Y:S02]  /*0bc0*/  IMAD R9, R9, R2, R10 ;  /* 0x0000000209097224 */ /* 0x000fe400078e020a */
[----:B0-----:R-:W-:-:S02]  /*0bd0*/  IMAD R0, R4, R21, R22 ;  /* 0x0000001504007224 */ /* 0x001fc400078e0216 */
[----:B------:R-:W-:Y:S02]  /*0be0*/  IMAD R8, R9, R20, R8 ;  /* 0x0000001409087224 */ /* 0x000fe400078e0208 */
[----:B------:R-:W-:Y:S02]  /*0bf0*/  IMAD R3, R0, R17, R3 ;  /* 0x0000001100037224 */ /* 0x000fe400078e0203 */
[----:B------:R-:W-:-:S03]  /*0c00*/  IMAD.MOV.U32 R4, RZ, RZ, 0x1 ;  /* 0x00000001ff047424 */ /* 0x000fc600078e00ff */
[----:B------:R-:W-:Y:S02]  /*0c10*/  SEL R2, R3, R8, !P4 ;  /* 0x0000000803027207 */ /* 0x000fe40006000000 */
[----:B------:R-:W-:-:S03]  /*0c20*/  SEL R0, R8, R3, !P4 ;  /* 0x0000000308007207 */ /* 0x000fc60006000000 */
[----:B------:R0:W-:Y:S04]  /*0c30*/  STL [R1+0x80], R2 ;  /* 0x0000800201007387 */ /* 0x0001e80000100800 */
[----:B------:R0:W-:Y:S02]  /*0c40*/  STL [R1+0x84], R0 ;  /* 0x0000840001007387 */ /* 0x0001e40000100800 */
.L_x_4:
[----:B------:R-:W-:-:S08]  /*0c50*/  NOP ;  /* 0x0000000000007918 */ /* 0x000fd00000000000 */
[----:B------:R-:W1:Y:S02]  /*0c60*/  USETMAXREG.TRY_ALLOC.CTAPOOL UP0, 0xe8 ;  /* 0x000000e8000079c8 */ /* 0x000e640008000600 */
[----:B-1----:R-:W-:-:S13]  /*0c70*/  PLOP3.LUT P0, PT, PT, PT, UP0, 0x80, 0x0 ;  /* 0x000000000000781c */ /* 0x002fda0003f0f008 */
[----:B------:R-:W-:Y:S05]  /*0c80*/  @!P0 BRA `(.L_x_4) ;  /* 0xfffffffc00f08947 */ /* 0x000fea000383ffff */
[----:B------:R-:W-:Y:S01]  /*0c90*/  ULDC.64 UR4, c[0x0][0x598] ;  /* 0x0001660000047ab9 */ /* 0x000fe20000000a00 */
[----:B------:R-:W-:Y:S01]  /*0ca0*/  ULDC.64 UR16, c[0x0][0x208] ;  /* 0x0000820000107ab9 */ /* 0x000fe20000000a00 */
[----:B------:R-:W-:-:S04]  /*0cb0*/  ISETP.NE.U32.AND P0, PT, RZ, UR4, PT ;  /* 0x00000004ff007c0c */ /* 0x000fc8000bf05070 */
[----:B------:R-:W-:-:S13]  /*0cc0*/  ISETP.NE.AND.EX P0, PT, RZ, UR5, PT, P0 ;  /* 0x00000005ff007c0c */ /* 0x000fda000bf05300 */
[----:B------:R-:W-:Y:S05]  /*0cd0*/  @!P0 BRA `(.L_x_7) ;  /* 0x0000000000208947 */ /* 0x000fea0003800000 */
[----:B0-----:R-:W0:Y:S02]  /*0ce0*/  LDC.64 R2, c[0x0][0x598] ;  /* 0x00016600ff027b82 */ /* 0x001e240000000a00 */
[----:B0-----:R-:W2:Y:S02]  /*0cf0*/  LDG.E.64 R2, desc[UR16][R2.64] ;  /* 0x0000001002027981 */ /* 0x001ea4000c1e1b00 */
[----:B--2---:R-:W-:-:S04]  /*0d00*/  ISETP.NE.U32.AND P0, PT, R2, RZ, PT ;  /* 0x000000ff0200720c */ /* 0x004fc80003f05070 */
[----:B------:R-:W-:-:S13]  /*0d10*/  ISETP.NE.AND.EX P0, PT, R3, RZ, PT, P0 ;  /* 0x000000ff0300720c */ /* 0x000fda0003f05300 */
[----:B------:R-:W-:Y:S05]  /*0d20*/  @!P0 BRA `(.L_x_7) ;  /* 0x00000000000c8947 */ /* 0x000fea0003800000 */
[----:B------:R-:W2:Y:S02]  /*0d30*/  LD.E R2, desc[UR16][R2.64] ;  /* 0x0000001002027980 */ /* 0x000ea4000c101900 */
[----:B--2---:R-:W-:Y:S01]  /*0d40*/  R2UR UR20, R2 ;  /* 0x00000000021472ca */ /* 0x004fe200000e0000 */
[----:B------:R-:W-:-:S14]  /*0d50*/  BRA `(.L_x_8) ;  /* 0x0000000000247947 */ /* 0x000fdc0003800000 */
.L_x_7:
[----:B------:R-:W-:Y:S02]  /*0d60*/  ULDC.64 UR4, c[0x0][0x588] ;  /* 0x0001620000047ab9 */ /* 0x000fe40000000a00 */
[----:B------:R-:W-:-:S04]  /*0d70*/  ISETP.NE.U32.AND P0, PT, RZ, UR4, PT ;  /* 0x00000004ff007c0c */ /* 0x000fc8000bf05070 */
[----:B------:R-:W-:-:S13]  /*0d80*/  ISETP.NE.AND.EX P0, PT, RZ, UR5, PT, P0 ;  /* 0x00000005ff007c0c */ /* 0x000fda000bf05300 */
[----:B------:R-:W-:Y:S05]  /*0d90*/  @!P0 BRA `(.L_x_9) ;  /* 0x0000000000108947 */ /* 0x000fea0003800000 */
[----:B0-----:R-:W0:Y:S02]  /*0da0*/  LDC.64 R2, c[0x0][0x588] ;  /* 0x00016200ff027b82 */ /* 0x001e240000000a00 */
[----:B0-----:R-:W2:Y:S02]  /*0db0*/  LDG.E R2, desc[UR16][R2.64] ;  /* 0x0000001002027981 */ /* 0x001ea4000c1e1900 */
[----:B--2---:R-:W-:Y:S01]  /*0dc0*/  R2UR UR20, R2 ;  /* 0x00000000021472ca */ /* 0x004fe200000e0000 */
[----:B------:R-:W-:-:S14]  /*0dd0*/  BRA `(.L_x_8) ;  /* 0x0000000000047947 */ /* 0x000fdc0003800000 */
.L_x_9:
[----:B------:R-:W-:-:S05]  /*0de0*/  ULDC UR20, c[0x0][0x580] ;  /* 0x0001600000147ab9 */ /* 0x000fca0000000800 */
.L_x_8:
[----:B------:R-:W-:Y:S02]  /*0df0*/  ULDC.64 UR4, c[0x0][0x5a0] ;  /* 0x0001680000047ab9 */ /* 0x000fe40000000a00 */
        /* <DEDUP_REMOVED lines=11> */
.L_x_10:
        /* <DEDUP_REMOVED lines=8> */
.L_x_12:
[----:B------:R-:W-:-:S05]  /*0f30*/  ULDC UR21, c[0x0][0x584] ;  /* 0x0001610000157ab9 */ /* 0x000fca0000000800 */
.L_x_11:
[----:B------:R-:W-:-:S13]  /*0f40*/  LOP3.LUT P0, RZ, R4, 0xff, RZ, 0xc0, !PT ;  /* 0x000000ff04ff7812 */ /* 0x000fda000780c0ff */
[----:B------:R-:W-:Y:S05]  /*0f50*/  @!P0 EXIT ;  /* 0x000000000000894d */ /* 0x000fea0003800000 */
[----:B------:R-:W-:Y:S01]  /*0f60*/  ULDC UR4, c[0x0][0x28c] ;  /* 0x0000a30000047ab9 */ /* 0x000fe20000000800 */
[----:B------:R-:W-:Y:S02]  /*0f70*/  ULOP3.LUT UR23, UR13, 0x1, URZ, 0xfc, !UPT ;  /* 0x000000010d177892 */ /* 0x000fe4000f8efc3f */
[----:B------:R-:W-:-:S04]  /*0f80*/  UIADD3 UR4, UR4, 0x1f, URZ ;  /* 0x0000001f04047890 */ /* 0x000fc8000fffe03f */
[----:B------:R-:W-:-:S04]  /*0f90*/  USHF.R.S32.HI UR5, URZ, 0x1f, UR4 ;  /* 0x0000001f3f057899 */ /* 0x000fc80008011404 */
[----:B------:R-:W-:-:S03]  /*0fa0*/  ULEA.HI UR5, UR5, UR4, URZ, 0x5 ;  /* 0x0000000405057291 */ /* 0x000fc6000f8f283f */
[----:B------:R-:W-:Y:S01]  /*0fb0*/  UMOV UR4, URZ ;  /* 0x0000003f00047c82 */ /* 0x000fe20008000000 */
[----:B------:R-:W-:-:S03]  /*0fc0*/  USHF.R.S32.HI UR12, URZ, 0x5, UR5 ;  /* 0x000000053f0c7899 */ /* 0x000fc60008011405 */
[----:B------:R-:W-:-:S09]  /*0fd0*/  UMOV UR5, URZ ;  /* 0x0000003f00057c82 */ /* 0x000fd20008000000 */
.L_x_293:
[----:B0-----:R-:W0:Y:S01]  /*0fe0*/  S2R R0, SR_TID.X ;  /* 0x0000000000007919 */ /* 0x001e220000002100 */
[----:B-1----:R-:W1:Y:S01]  /*0ff0*/  S2UR UR11, SR_CgaCtaId ;  /* 0x00000000000b79c3 */ /* 0x002e620000008800 */
[----:B------:R-:W-:Y:S01]  /*1000*/  UMOV UR14, 0x400 ;  /* 0x00000400000e7882 */ /* 0x000fe20000000000 */
[----:B------:R-:W-:Y:S01]  /*1010*/  UMOV UR6, URZ ;  /* 0x0000003f00067c82 */ /* 0x000fe20008000000 */
[----:B------:R-:W-:Y:S01]  /*1020*/  STL [R1+0x74], RZ ;  /* 0x000074ff01007387 */ /* 0x000fe20000100800 */
[----:B------:R-:W-:Y:S01]  /*1030*/  UMOV UR7, URZ ;  /* 0x0000003f00077c82 */ /* 0x000fe20008000000 */
[----:B------:R-:W-:Y:S01]  /*1040*/  UMOV UR8, URZ ;  /* 0x0000003f00087c82 */ /* 0x000fe20008000000 */
[----:B------:R-:W-:Y:S01]  /*1050*/  UMOV UR18, UR5 ;  /* 0x0000000500127c82 */ /* 0x000fe20008000000 */
[----:B------:R-:W-:Y:S01]  /*1060*/  STL [R1+0x70], RZ ;  /* 0x000070ff01007387 */ /* 0x000fe20000100800 */
[----:B--2---:R-:W2:Y:S01]  /*1070*/  LDC R2, c[0x0][0x28c] ;  /* 0x0000a300ff027b82 */ /* 0x004ea20000000800 */
[----:B------:R-:W-:-:S02]  /*1080*/  CS2R R4, SRZ ;  /* 0x0000000000047805 */ /* 0x000fc4000001ff00 */
[----:B------:R-:W-:Y:S01]  /*1090*/  CS2R R6, SRZ ;  /* 0x0000000000067805 */ /* 0x000fe2000001ff00 */
[----:B------:R-:W-:Y:S01]  /*10a0*/  STL [R1+0x6c], RZ ;  /* 0x00006cff01007387 */ /* 0x000fe20000100800 */
[----:B------:R-:W-:Y:S02]  /*10b0*/  CS2R R8, SRZ ;  /* 0x0000000000087805 */ /* 0x000fe4000001ff00 */
[----:B------:R-:W-:Y:S02]  /*10c0*/  CS2R R10, SRZ ;  /* 0x00000000000a7805 */ /* 0x000fe4000001ff00 */
[----:B------:R-:W-:Y:S01]  /*10d0*/  CS2R R12, SRZ ;  /* 0x00000000000c7805 */ /* 0x000fe2000001ff00 */
[----:B------:R-:W-:Y:S01]  /*10e0*/  STL [R1+0x68], RZ ;  /* 0x000068ff01007387 */ /* 0x000fe20000100800 */
[----:B------:R-:W-:Y:S02]  /*10f0*/  CS2R R14, SRZ ;  /* 0x00000000000e7805 */ /* 0x000fe4000001ff00 */
[----:B------:R-:W-:-:S02]  /*1100*/  CS2R R16, SRZ ;  /* 0x0000000000107805 */ /* 0x000fc4000001ff00 */
[----:B------:R-:W-:Y:S01]  /*1110*/  CS2R R18, SRZ ;  /* 0x0000000000127805 */ /* 0x000fe2000001ff00 */
[----:B------:R-:W-:Y:S01]  /*1120*/  STL [R1+0x64], RZ ;  /* 0x000064ff01007387 */ /* 0x000fe20000100800 */
[----:B------:R-:W-:Y:S02]  /*1130*/  CS2R R20, SRZ ;  /* 0x0000000000147805 */ /* 0x000fe4000001ff00 */
[----:B------:R-:W-:Y:S02]  /*1140*/  CS2R R22, SRZ ;  /* 0x0000000000167805 */ /* 0x000fe4000001ff00 */
[----:B------:R-:W-:Y:S01]  /*1150*/  CS2R R152, SRZ ;  /* 0x0000000000987805 */ /* 0x000fe2000001ff00 */
[----:B------:R-:W-:Y:S01]  /*1160*/  STL [R1+0x60], RZ ;  /* 0x000060ff01007387 */ /* 0x000fe20000100800 */
[----:B-1----:R-:W-:Y:S01]  /*1170*/  ULEA UR14, UR11, UR14, 0x18 ;  /* 0x0000000e0b0e7291 */ /* 0x002fe2000f8ec03f */
[----:B------:R-:W-:Y:S02]  /*1180*/  CS2R R154, SRZ ;  /* 0x00000000009a7805 */ /* 0x000fe4000001ff00 */
[----:B------:R-:W-:Y:S01]  /*1190*/  CS2R R156, SRZ ;  /* 0x00000000009c7805 */ /* 0x000fe2000001ff00 */
[----:B------:R-:W-:Y:S01]  /*11a0*/  STL [R1+0x5c], RZ ;  /* 0x00005cff01007387 */ /* 0x000fe20000100800 */
[----:B------:R-:W-:-:S02]  /*11b0*/  CS2R R158, SRZ ;  /* 0x00000000009e7805 */ /* 0x000fc4000001ff00 */
[----:B------:R-:W-:Y:S02]  /*11c0*/  CS2R R160, SRZ ;  /* 0x0000000000a07805 */ /* 0x000fe4000001ff00 */
[----:B------:R-:W-:Y:S02]  /*11d0*/  CS2R R162, SRZ ;  /* 0x0000000000a27805 */ /* 0x000fe4000001ff00 */
[----:B0-----:R-:W-:Y:S01]  /*11e0*/  LOP3.LUT R0, R0, 0x80, RZ, 0xc0, !PT ;  /* 0x0000008000007812 */ /* 0x001fe200078ec0ff */
[----:B------:R-:W-:Y:S01]  /*11f0*/  STL [R1+0x58], RZ ;  /* 0x000058ff01007387 */ /* 0x000fe20000100800 */
[----:B--2---:R-:W-:Y:S02]  /*1200*/  ISETP.GE.AND P0, PT, R2, 0x1, PT ;  /* 0x000000010200780c */ /* 0x004fe40003f06270 */
[----:B------:R-:W-:Y:S02]  /*1210*/  CS2R R2, SRZ ;  /* 0x0000000000027805 */ /* 0x000fe4000001ff00 */
[----:B------:R-:W-:Y:S01]  /*1220*/  SHF.R.U32.HI R0, RZ, 0x7, R0 ;  /* 0x00000007ff007819 */ /* 0x000fe20000011600 */
[----:B------:R-:W-:Y:S01]  /*1230*/  STL [R1+0x54], RZ ;  /* 0x000054ff01007387 */ /* 0x000fe20000100800 */
[----:B------:R-:W-:-:S02]  /*1240*/  CS2R R164, SRZ ;  /* 0x0000000000a47805 */ /* 0x000fc4000001ff00 */
[----:B------:R-:W-:Y:S02]  /*1250*/  CS2R R166, SRZ ;  /* 0x0000000000a67805 */ /* 0x000fe4000001ff00 */
[----:B------:R-:W-:Y:S01]  /*1260*/  CS2R R168, SRZ ;  /* 0x0000000000a87805 */ /* 0x000fe2000001ff00 */
[----:B------:R-:W-:Y:S01]  /*1270*/  STL [R1+0x50], RZ ;  /* 0x000050ff01007387 */ /* 0x000fe20000100800 */
[----:B------:R-:W-:Y:S02]  /*1280*/  CS2R R170, SRZ ;  /* 0x0000000000aa7805 */ /* 0x000fe4000001ff00 */
[----:B------:R-:W-:Y:S02]  /*1290*/  CS2R R172, SRZ ;  /* 0x0000000000ac7805 */ /* 0x000fe4000001ff00 */
[----:B------:R-:W-:Y:S01]  /*12a0*/  CS2R R174, SRZ ;  /* 0x0000000000ae7805 */ /* 0x000fe2000001ff00 */
[----:B------:R-:W0:Y:S01]  /*12b0*/  SHFL.IDX PT, R0, R0, RZ, 0x1f ;  /* 0x00001fff00007589 */ /* 0x000e2200000e0000 */
[----:B------:R-:W-:-:S02]  /*12c0*/  CS2R R176, SRZ ;  /* 0x0000000000b07805 */ /* 0x000fc4000001ff00 */
[----:B------:R-:W-:Y:S02]  /*12d0*/  CS2R R178, SRZ ;  /* 0x0000000000b27805 */ /* 0x000fe4000001ff00 */
[----:B------:R-:W-:Y:S01]  /*12e0*/  CS2R R180, SRZ ;  /* 0x0000000000b47805 */ /* 0x000fe2000001ff00 */
[----:B------:R1:W-:Y:S01]  /*12f0*/  STL [R1+0x4c], RZ ;  /* 0x00004cff01007387 */ /* 0x0003e20000100800 */
[----:B------:R-:W-:Y:S02]  /*1300*/  CS2R R182, SRZ ;  /* 0x0000000000b67805 */ /* 0x000fe4000001ff00 */
[----:B------:R-:W-:Y:S02]  /*1310*/  CS2R R184, SRZ ;  /* 0x0000000000b87805 */ /* 0x000fe4000001ff00 */
[----:B------:R-:W-:Y:S01]  /*1320*/  CS2R R186, SRZ ;  /* 0x0000000000ba7805 */ /* 0x000fe2000001ff00 */
[----:B------:R1:W-:Y:S01]  /*1330*/  STL [R1+0x48], RZ ;  /* 0x000048ff01007387 */ /* 0x0003e20000100800 */
        /* <DEDUP_REMOVED lines=14> */
[----:B------:R-:W-:Y:S02]  /*1420*/  CS2R R210, SRZ ;  /* 0x0000000000d27805 */ /* 0x000fe4000001ff00 */
[----:B0-----:R-:W-:Y:S01]  /*1430*/  R2UR UR9, R0 ;  /* 0x00000000000972ca */ /* 0x001fe200000e0000 */
[----:B------:R1:W-:Y:S01]  /*1440*/  STL [R1+0x38], RZ ;  /* 0x000038ff01007387 */ /* 0x0003e20000100800 */
[----:B------:R-:W-:Y:S01]  /*1450*/  IMAD.MOV.U32 R0, RZ, RZ, RZ ;  /* 0x000000ffff007224 */ /* 0x000fe200078e00ff */
[----:B------:R-:W-:-:S02]  /*1460*/  CS2R R212, SRZ ;  /* 0x0000000000d47805 */ /* 0x000fc4000001ff00 */
[----:B------:R-:W-:Y:S01]  /*1470*/  CS2R R214, SRZ ;  /* 0x0000000000d67805 */ /* 0x000fe2000001ff00 */
[----:B------:R1:W-:Y:S01]  /*1480*/  STL [R1+0x34], RZ ;  /* 0x000034ff01007387 */ /* 0x0003e20000100800 */
[----:B------:R-:W-:Y:S02]  /*1490*/  CS2R R216, SRZ ;  /* 0x0000000000d87805 */ /* 0x000fe4000001ff00 */
[----:B------:R-:W-:Y:S02]  /*14a0*/  CS2R R218, SRZ ;  /* 0x0000000000da7805 */ /* 0x000fe4000001ff00 */
[----:B------:R-:W-:Y:S01]  /*14b0*/  CS2R R220, SRZ ;  /* 0x0000000000dc7805 */ /* 0x000fe2000001ff00 */
[----:B------:R1:W-:Y:S01]  /*14c0*/  STL [R1+0x30], RZ ;  /* 0x000030ff01007387 */ /* 0x0003e20000100800 */
[----:B------:R-:W-:Y:S02]  /*14d0*/  CS2R R222, SRZ ;  /* 0x0000000000de7805 */ /* 0x000fe4000001ff00 */
[----:B------:R-:W-:Y:S01]  /*14e0*/  CS2R R224, SRZ ;  /* 0x0000000000e07805 */ /* 0x000fe2000001ff00 */
[----:B------:R-:W-:Y:S01]  /*14f0*/  IMAD.MOV.U32 R226, RZ, RZ, RZ ;  /* 0x000000ffffe27224 */ /* 0x000fe200078e00ff */
[----:B------:R1:W-:Y:S01]  /*1500*/  STL [R1+0x2c], RZ ;  /* 0x00002cff01007387 */ /* 0x0003e20000100800 */
[----:B------:R-:W-:Y:S01]  /*1510*/  ULEA.HI UR10, UR9, UR9, URZ, 0x1 ;  /* 0x00000009090a7291 */ /* 0x000fe2000f8f083f */
[----:B------:R-:W-:Y:S01]  /*1520*/  IMAD.U32 R227, RZ, RZ, UR4 ;  /* 0x00000004ffe37e24 */ /* 0x000fe2000f8e00ff */
[----:B------:R-:W-:Y:S01]  /*1530*/  CS2R R88, SRZ ;  /* 0x0000000000587805 */ /* 0x000fe2000001ff00 */
[----:B------:R1:W-:Y:S01]  /*1540*/  STL [R1+0x28], RZ ;  /* 0x000028ff01007387 */ /* 0x0003e20000100800 */
[----:B------:R-:W-:Y:S01]  /*1550*/  ULOP3.LUT UR10, UR10, 0x1ffffe, URZ, 0xc0, !UPT ;  /* 0x001ffffe0a0a7892 */ /* 0x000fe2000f8ec03f */
[----:B------:R-:W-:-:S02]  /*1560*/  CS2R R90, SRZ ;  /* 0x00000000005a7805 */ /* 0x000fc4000001ff00 */
[----:B------:R-:W-:Y:S01]  /*1570*/  CS2R R92, SRZ ;  /* 0x00000000005c7805 */ /* 0x000fe2000001ff00 */
[----:B------:R1:W-:Y:S01]  /*1580*/  STL [R1+0x24], RZ ;  /* 0x000024ff01007387 */ /* 0x0003e20000100800 */
[----:B------:R-:W-:Y:S01]  /*1590*/  UIADD3 UR10, UR9, -UR10, URZ ;  /* 0x8000000a090a7290 */ /* 0x000fe2000fffe03f */
[----:B------:R-:W-:Y:S02]  /*15a0*/  CS2R R94, SRZ ;  /* 0x00000000005e7805 */ /* 0x000fe4000001ff00 */
[----:B------:R-:W-:Y:S01]  /*15b0*/  CS2R R96, SRZ ;  /* 0x0000000000607805 */ /* 0x000fe2000001ff00 */
[----:B------:R1:W-:Y:S01]  /*15c0*/  STL [R1+0x20], RZ ;  /* 0x000020ff01007387 */ /* 0x0003e20000100800 */
[----:B------:R-:W-:Y:S01]  /*15d0*/  ULEA UR10, UR10, UR14, 0xb ;  /* 0x0000000e0a0a7291 */ /* 0x000fe2000f8e583f */
[----:B------:R-:W-:Y:S02]  /*15e0*/  CS2R R98, SRZ ;  /* 0x0000000000627805 */ /* 0x000fe4000001ff00 */
[----:B------:R-:W-:Y:S01]  /*15f0*/  CS2R R100, SRZ ;  /* 0x0000000000647805 */ /* 0x000fe2000001ff00 */
[----:B------:R1:W-:Y:S01]  /*1600*/  STL [R1+0x1c], RZ ;  /* 0x00001cff01007387 */ /* 0x0003e20000100800 */
[----:B------:R-:W-:Y:S01]  /*1610*/  UIADD3 UR10, UR10, 0x100, URZ ;  /* 0x000001000a0a7890 */ /* 0x000fe2000fffe03f */
[----:B------:R-:W-:-:S02]  /*1620*/  CS2R R102, SRZ ;  /* 0x0000000000667805 */ /* 0x000fc4000001ff00 */
[----:B------:R-:W-:Y:S01]  /*1630*/  CS2R R104, SRZ ;  /* 0x0000000000687805 */ /* 0x000fe2000001ff00 */
[----:B------:R1:W-:Y:S01]  /*1640*/  STL [R1+0x18], RZ ;  /* 0x000018ff01007387 */ /* 0x0003e20000100800 */
[----:B------:R-:W-:Y:S01]  /*1650*/  USHF.R.U32.HI UR10, URZ, 0x4, UR10 ;  /* 0x000000043f0a7899 */ /* 0x000fe2000801160a */
[----:B------:R-:W-:Y:S02]  /*1660*/  CS2R R106, SRZ ;  /* 0x00000000006a7805 */ /* 0x000fe4000001ff00 */
[----:B------:R-:W-:Y:S01]  /*1670*/  CS2R R108, SRZ ;  /* 0x00000000006c7805 */ /* 0x000fe2000001ff00 */
[----:B------:R1:W-:Y:S01]  /*1680*/  STL [R1+0x14], RZ ;  /* 0x000014ff01007387 */ /* 0x0003e20000100800 */
[----:B------:R-:W-:Y:S01]  /*1690*/  ULOP3.LUT UR15, UR10, 0x3fff, URZ, 0xc0, !UPT ;  /* 0x00003fff0a0f7892 */ /* 0x000fe2000f8ec03f */
        /* <DEDUP_REMOVED lines=18> */
[----:B------:R1:W-:Y:S01]  /*17c0*/  STL [R1], RZ ;  /* 0x000000ff01007387 */ /* 0x0003e20000100800 */
[----:B------:R-:W-:-:S02]  /*17d0*/  CS2R R138, SRZ ;  /* 0x00000000008a7805 */ /* 0x000fc4000001ff00 */
[----:B------:R-:W-:Y:S02]  /*17e0*/  CS2R R140, SRZ ;  /* 0x00000000008c7805 */ /* 0x000fe4000001ff00 */
[----:B------:R-:W-:Y:S02]  /*17f0*/  CS2R R142, SRZ ;  /* 0x00000000008e7805 */ /* 0x000fe4000001ff00 */
[----:B------:R-:W-:Y:S02]  /*1800*/  CS2R R144, SRZ ;  /* 0x0000000000907805 */ /* 0x000fe4000001ff00 */
[----:B------:R-:W-:Y:S02]  /*1810*/  CS2R R146, SRZ ;  /* 0x0000000000927805 */ /* 0x000fe4000001ff00 */
[----:B------:R-:W-:Y:S02]  /*1820*/  CS2R R148, SRZ ;  /* 0x0000000000947805 */ /* 0x000fe4000001ff00 */
[----:B------:R-:W-:-:S02]  /*1830*/  CS2R R150, SRZ ;  /* 0x0000000000967805 */ /* 0x000fc4000001ff00 */
[----:B------:R-:W-:Y:S02]  /*1840*/  CS2R R24, SRZ ;  /* 0x0000000000187805 */ /* 0x000fe4000001ff00 */
[----:B---3--:R-:W-:Y:S02]  /*1850*/  CS2R R26, SRZ ;  /* 0x00000000001a7805 */ /* 0x008fe4000001ff00 */
[----:B------:R-:W-:Y:S02]  /*1860*/  CS2R R28, SRZ ;  /* 0x00000000001c7805 */ /* 0x000fe4000001ff00 */
[----:B----4-:R-:W-:Y:S02]  /*1870*/  CS2R R30, SRZ ;  /* 0x00000000001e7805 */ /* 0x010fe4000001ff00 */
[----:B------:R-:W-:Y:S02]  /*1880*/  CS2R R32, SRZ ;  /* 0x0000000000207805 */ /* 0x000fe4000001ff00 */
        /* <DEDUP_REMOVED lines=26> */
[----:B------:R-:W-:Y:S01]  /*1a30*/  CS2R R86, SRZ ;  /* 0x0000000000567805 */ /* 0x000fe2000001ff00 */
[----:B-1----:R-:W-:Y:S06]  /*1a40*/  @!P0 BRA `(.L_x_13) ;  /* 0x0000001000608947 */ /* 0x002fec0003800000 */
[----:B------:R-:W-:-:S06]  /*1a50*/  UISETP.NE.AND UP0, UPT, UR23, 0x3, UPT ;  /* 0x000000031700788c */ /* 0x000fcc000bf05270 */
[----:B------:R-:W-:-:S13]  /*1a60*/  PLOP3.LUT P1, PT, PT, PT, UP0, 0x80, 0x0 ;  /* 0x000000000000781c */ /* 0x000fda0003f2f008 */
[----:B------:R-:W-:Y:S05]  /*1a70*/  @!P1 BRA `(.L_x_14) ;  /* 0x0000000000049947 */ /* 0x000fea0003800000 */
[----:B------:R-:W-:Y:S01]  /*1a80*/  BPT.TRAP 0x1 ;  /* 0x000000040000795c */ /* 0x000fe20000300000 */
.L_x_14:
[----:B------:R-:W-:Y:S01]  /*1a90*/  ULEA UR7, UR5, UR14, 0x3 ;  /* 0x0000000e05077291 */ /* 0x000fe2000f8e183f */
[----:B------:R-:W-:-:S05]  /*1aa0*/  IMAD.U32 R0, RZ, RZ, UR4 ;  /* 0x00000004ff007e24 */ /* 0x000fca000f8e00ff */
[----:B------:R-:W-:-:S04]  /*1ab0*/  SHF.L.U32 R0, R0, 0x1f, RZ ;  /* 0x0000001f00007819 */ /* 0x000fc800000006ff */
[----:B------:R0:W1:Y:S01]  /*1ac0*/  SYNCS.PHASECHK.TRANS64.TRYWAIT P0, [UR7], R0 ;  /* 0x00000000ff0075a7 */ /* 0x0000620008000147 */
[----:B------:R-:W-:Y:S05]  /*1ad0*/  @!P1 BRA `(.L_x_15) ;  /* 0x0000000000049947 */ /* 0x000fea0003800000 */
[----:B------:R-:W-:Y:S01]  /*1ae0*/  BPT.TRAP 0x1 ;  /* 0x000000040000795c */ /* 0x000fe20000300000 */
.L_x_15:
[----:B------:R2:W-:Y:S01]  /*1af0*/  STL [R1+0x74], RZ ;  /* 0x000074ff01007387 */ /* 0x0005e20000100800 */
[----:B------:R-:W-:Y:S01]  /*1b00*/  UMOV UR6, 0x1 ;  /* 0x0000000100067882 */ /* 0x000fe20000000000 */
[----:B-1----:R-:W-:Y:S05]  /*1b10*/  @P0 BRA `(.L_x_16) ;  /* 0x0000000000080947 */ /* 0x002fea0003800000 */
[----:B------:R-:W1:Y:S02]  /*1b20*/  SYNCS.PHASECHK.TRANS64.TRYWAIT P0, [UR7], R0 ;  /* 0x00000000ff0075a7 */ /* 0x000e640008000147 */
[----:B-1----:R-:W-:Y:S05]  /*1b30*/  @!P0 BRA `(.L_x_17) ;  /* 0x000000e400008947 */ /* 0x002fea0003800000 */
.L_x_16:
[----:B------:R3:W-:Y:S01]  /*1b40*/  STL [R1+0x70], RZ ;  /* 0x000070ff01007387 */ /* 0x0007e20000100800 */
[----:B------:R-:W-:Y:S01]  /*1b50*/  UIADD3 UR7, UR14, 0x4100, URZ ;  /* 0x000041000e077890 */ /* 0x000fe2000fffe03f */
[----:B------:R-:W-:Y:S01]  /*1b60*/  WARPGROUP.ARRIVE ;  /* 0x00000000000079c5 */ /* 0x000fe20000000000 */
[----:B------:R-:W-:Y:S01]  /*1b70*/  ULOP3.LUT UR8, UR15, 0x10000, URZ, 0xfc, !UPT ;  /* 0x000100000f087892 */ /* 0x000fe2000f8efc3f */
[----:B------:R3:W-:Y:S01]  /*1b80*/  STL [R1+0x6c], RZ ;  /* 0x00006cff01007387 */ /* 0x0007e20000100800 */
[----:B------:R-:W-:Y:S01]  /*1b90*/  USHF.R.U32.HI UR7, URZ, 0x4, UR7 ;  /* 0x000000043f077899 */ /* 0x000fe20008011607 */
[----:B01----:R-:W-:Y:S01]  /*1ba0*/  IMAD.MOV.U32 R0, RZ, RZ, RZ ;  /* 0x000000ffff007224 */ /* 0x003fe200078e00ff */
[----:B------:R-:W-:Y:S01]  /*1bb0*/  ULEA UR8, UR5, UR8, 0x9 ;  /* 0x0000000805087291 */ /* 0x000fe2000f8e483f */
[----:B------:R3:W-:Y:S01]  /*1bc0*/  STL [R1+0x68], RZ ;  /* 0x000068ff01007387 */ /* 0x0007e20000100800 */
[----:B------:R-:W-:Y:S01]  /*1bd0*/  ULOP3.LUT UR7, UR7, 0x3fff, URZ, 0xc0, !UPT ;  /* 0x00003fff07077892 */ /* 0x000fe2000f8ec03f */
[----:B------:R-:W-:Y:S01]  /*1be0*/  CS2R R2, SRZ ;  /* 0x0000000000027805 */ /* 0x000fe2000001ff00 */
[----:B------:R-:W-:Y:S01]  /*1bf0*/  UMOV UR9, 0xc0000010 ;  /* 0xc000001000097882 */ /* 0x000fe20000000000 */
[----:B------:R3:W-:Y:S01]  /*1c00*/  STL [R1+0x64], RZ ;  /* 0x000064ff01007387 */ /* 0x0007e20000100800 */
[----:B------:R-:W-:Y:S01]  /*1c10*/  ULOP3.LUT UR7, UR7, 0x10000, URZ, 0xfc, !UPT ;  /* 0x0001000007077892 */ /* 0x000fe2000f8efc3f */
[----:B------:R-:W-:Y:S01]  /*1c20*/  CS2R R4, SRZ ;  /* 0x0000000000047805 */ /* 0x000fe2000001ff00 */
[----:B------:R-:W-:Y:S01]  /*1c30*/  UMOV UR11, 0xc0000010 ;  /* 0xc0000010000b7882 */ /* 0x000fe20000000000 */
[----:B------:R3:W-:Y:S01]  /*1c40*/  STL [R1+0x60], RZ ;  /* 0x000060ff01007387 */ /* 0x0007e20000100800 */
[----:B------:R-:W-:Y:S01]  /*1c50*/  ULEA UR10, UR5, UR7, 0x8 ;  /* 0x00000007050a7291 */ /* 0x000fe2000f8e403f */
[----:B------:R-:W-:-:S02]  /*1c60*/  CS2R R6, SRZ ;  /* 0x0000000000067805 */ /* 0x000fc4000001ff00 */
[----:B------:R-:W-:Y:S01]  /*1c70*/  CS2R R8, SRZ ;  /* 0x0000000000087805 */ /* 0x000fe2000001ff00 */
[----:B------:R3:W-:Y:S01]  /*1c80*/  STL [R1+0x5c], RZ ;  /* 0x00005cff01007387 */ /* 0x0007e20000100800 */
[----:B------:R-:W-:Y:S01]  /*1c90*/  ULDC UR7, c[0x0][0x50c] ;  /* 0x0001430000077ab9 */ /* 0x000fe20000000800 */
[----:B------:R-:W-:Y:S01]  /*1ca0*/  CS2R R10, SRZ ;  /* 0x00000000000a7805 */ /* 0x000fe2000001ff00 */
[----:B------:R-:W-:Y:S01]  /*1cb0*/  UISETP.NE.AND UP0, UPT, UR7, 0x1, UPT ;  /* 0x000000010700788c */ /* 0x000fe2000bf05270 */
[----:B------:R3:W-:Y:S01]  /*1cc0*/  STL [R1+0x58], RZ ;  /* 0x000058ff01007387 */ /* 0x0007e20000100800 */
[----:B------:R-:W-:Y:S01]  /*1cd0*/  CS2R R12, SRZ ;  /* 0x00000000000c7805 */ /* 0x000fe2000001ff00 */
[----:B------:R-:W-:Y:S01]  /*1ce0*/  QGMMA.64x128x32.F32.E5M2.E5M2 R88, gdesc[UR8], RZ, !UPT ;  /* 0x01e00000085879f3 */ /* 0x000fe2000c7038ff */
[----:B------:R-:W-:Y:S01]  /*1cf0*/  USEL UR7, URZ, 0x1, UP0 ;  /* 0x000000013f077887 */ /* 0x000fe20008000000 */
[----:B------:R3:W-:Y:S01]  /*1d00*/  STL [R1+0x54], RZ ;  /* 0x000054ff01007387 */ /* 0x0007e20000100800 */
[----:B------:R-:W-:Y:S01]  /*1d10*/  UIADD3 UR8, UR8, 0x100, URZ ;  /* 0x0000010008087890 */ /* 0x000fe2000fffe03f */
[----:B------:R-:W-:Y:S01]  /*1d20*/  CS2R R14, SRZ ;  /* 0x00000000000e7805 */ /* 0x000fe2000001ff00 */
[----:B------:R-:W-:Y:S01]  /*1d30*/  UMOV UR9, 0xc0000010 ;  /* 0xc000001000097882 */ /* 0x000fe20000000000 */
[----:B------:R3:W-:Y:S01]  /*1d40*/  STL [R1+0x50], RZ ;  /* 0x000050ff01007387 */ /* 0x0007e20000100800 */
[----:B------:R-:W-:-:S02]  /*1d50*/  ISETP.NE.AND P0, PT, RZ, UR7, PT ;  /* 0x00000007ff007c0c */ /* 0x000fc4000bf05270 */
[----:B------:R-:W-:Y:S02]  /*1d60*/  CS2R R16, SRZ ;  /* 0x0000000000107805 */ /* 0x000fe4000001ff00 */
[----:B------:R-:W-:Y:S01]  /*1d70*/  CS2R R18, SRZ ;  /* 0x0000000000127805 */ /* 0x000fe2000001ff00 */
[----:B------:R3:W-:Y:S01]  /*1d80*/  STL [R1+0x4c], RZ ;  /* 0x00004cff01007387 */ /* 0x0007e20000100800 */
[----:B------:R-:W-:Y:S01]  /*1d90*/  CS2R R20, SRZ ;  /* 0x0000000000147805 */ /* 0x000fe2000001ff00 */
[----:B------:R-:W-:Y:S01]  /*1da0*/  QGMMA.64x128x32.F32.E5M2.E5M2 R24, gdesc[UR8], RZ, !UPT, gsb0 ;  /* 0x01e00000081879f3 */ /* 0x000fe2000c0038ff */
[----:B------:R-:W-:Y:S01]  /*1db0*/  CS2R R22, SRZ ;  /* 0x0000000000167805 */ /* 0x000fe2000001ff00 */
[----:B------:R3:W-:Y:S01]  /*1dc0*/  STL [R1+0x48], RZ ;  /* 0x000048ff01007387 */ /* 0x0007e20000100800 */
[----:B------:R-:W-:Y:S02]  /*1dd0*/  CS2R R152, SRZ ;  /* 0x0000000000987805 */ /* 0x000fe4000001ff00 */
        /* <DEDUP_REMOVED lines=47> */
[----:B------:R-:W-:Y:S01]  /*20d0*/  CS2R R224, SRZ ;  /* 0x0000000000e07805 */ /* 0x000fe2000001ff00 */
[----:B------:R-:W-:Y:S02]  /*20e0*/  IMAD.MOV.U32 R226, RZ, RZ, RZ ;  /* 0x000000ffffe27224 */ /* 0x000fe400078e00ff */
[----:B------:R3:W-:Y:S04]  /*20f0*/  STL [R1+0x14], RZ ;  /* 0x000014ff01007387 */ /* 0x0007e80000100800 */
[----:B------:R3:W-:Y:S04]  /*2100*/  STL [R1+0x10], RZ ;  /* 0x000010ff01007387 */ /* 0x0007e80000100800 */
[----:B------:R3:W-:Y:S04]  /*2110*/  STL [R1+0xc], RZ ;  /* 0x00000cff01007387 */ /* 0x0007e80000100800 */
[----:B------:R3:W-:Y:S04]  /*2120*/  STL [R1+0x8], RZ ;  /* 0x000008ff01007387 */ /* 0x0007e80000100800 */
[----:B------:R3:W-:Y:S04]  /*2130*/  STL [R1+0x4], RZ ;  /* 0x000004ff01007387 */ /* 0x0007e80000100800 */
[----:B------:R3:W-:Y:S01]  /*2140*/  STL [R1], RZ ;  /* 0x000000ff01007387 */ /* 0x0007e20000100800 */
[----:B------:R-:W-:Y:S05]  /*2150*/  @!P0 BRA `(.L_x_18) ;  /* 0x0000000800808947 */ /* 0x000fea0003800000 */
[----:B------:R-:W-:Y:S02]  /*2160*/  WARPGROUP.DEPBAR.LE gsb0, 0x0 ;  /* 0x00008000000079c5 */ /* 0x000fe40000010000 */
[----:B------:R-:W-:-:S01]  /*2170*/  FADD R227, RZ, R58 ;  /* 0x0000003affe37221 */ /* 0x000fc20000000000 */
[----:B------:R-:W-:Y:S01]  /*2180*/  FADD R226, RZ, R88 ;  /* 0x00000058ffe27221 */ /* 0x000fe20000000000 */
[----:B------:R-:W-:-:S01]  /*2190*/  FADD R225, RZ, R89 ;  /* 0x00000059ffe17221 */ /* 0x000fc20000000000 */
[----:B------:R-:W-:Y:S01]  /*21a0*/  FADD R224, RZ, R90 ;  /* 0x0000005affe07221 */ /* 0x000fe20000000000 */
[----:B------:R-:W-:-:S01]  /*21b0*/  FADD R223, RZ, R91 ;  /* 0x0000005bffdf7221 */ /* 0x000fc20000000000 */
[----:B------:R0:W-:Y:S01]  /*21c0*/  STL [R1], R227 ;  /* 0x000000e301007387 */ /* 0x0001e20000100800 */
[----:B------:R-:W-:-:S01]  /*21d0*/  FADD R222, RZ, R92 ;  /* 0x0000005cffde7221 */ /* 0x000fc20000000000 */
[----:B------:R-:W-:Y:S01]  /*21e0*/  FADD R221, RZ, R93 ;  /* 0x0000005dffdd7221 */ /* 0x000fe20000000000 */
[----:B------:R-:W-:-:S01]  /*21f0*/  FADD R220, RZ, R94 ;  /* 0x0000005effdc7221 */ /* 0x000fc20000000000 */
[----:B------:R-:W-:Y:S01]  /*2200*/  FADD R219, RZ, R95 ;  /* 0x0000005fffdb7221 */ /* 0x000fe20000000000 */
[----:B------:R-:W-:-:S01]  /*2210*/  FADD R218, RZ, R96 ;  /* 0x00000060ffda7221 */ /* 0x000fc20000000000 */
[----:B------:R-:W-:Y:S01]  /*2220*/  FADD R217, RZ, R97 ;  /* 0x00000061ffd97221 */ /* 0x000fe20000000000 */
[----:B------:R-:W-:-:S01]  /*2230*/  FADD R216, RZ, R98 ;  /* 0x00000062ffd87221 */ /* 0x000fc20000000000 */
[----:B------:R-:W-:Y:S01]  /*2240*/  FADD R215, RZ, R99 ;  /* 0x00000063ffd77221 */ /* 0x000fe20000000000 */
[----:B------:R-:W-:-:S01]  /*2250*/  FADD R214, RZ, R100 ;  /* 0x00000064ffd67221 */ /* 0x000fc20000000000 */
[----:B0-----:R-:W-:Y:S01]  /*2260*/  FADD R227, RZ, R59 ;  /* 0x0000003bffe37221 */ /* 0x001fe20000000000 */
[----:B------:R-:W-:-:S01]  /*2270*/  FADD R213, RZ, R101 ;  /* 0x00000065ffd57221 */ /* 0x000fc20000000000 */
[----:B------:R-:W-:Y:S01]  /*2280*/  FADD R212, RZ, R102 ;  /* 0x00000066ffd47221 */ /* 0x000fe20000000000 */
[----:B------:R-:W-:-:S01]  /*2290*/  FADD R211, RZ, R103 ;  /* 0x00000067ffd37221 */ /* 0x000fc20000000000 */
[----:B------:R-:W-:Y:S01]  /*22a0*/  FADD R210, RZ, R104 ;  /* 0x00000068ffd27221 */ /* 0x000fe20000000000 */
[----:B------:R0:W-:Y:S01]  /*22b0*/  STL [R1+0x4], R227 ;  /* 0x000004e301007387 */ /* 0x0001e20000100800 */
        /* <DEDUP_REMOVED lines=93> */
[----:B------:R-:W-:Y:S01]  /*2890*/  UMOV UR6, URZ ;  /* 0x0000003f00067c82 */ /* 0x000fe20008000000 */
[----:B0-----:R-:W-:-:S05]  /*28a0*/  FADD R227, RZ, R66 ;  /* 0x00000042ffe37221 */ /* 0x001fca0000000000 */
[----:B------:R0:W-:Y:S02]  /*28b0*/  STL [R1+0x20], R227 ;  /* 0x000020e301007387 */ /* 0x0001e40000100800 */
        /* <DEDUP_REMOVED lines=42> */
.L_x_18:
[----:B------:R-:W-:-:S04]  /*2b60*/  UIADD3 UR18, UR5, 0x1, URZ ;  /* 0x0000000105127890 */ /* 0x000fc8000fffe03f */
[----:B------:R-:W-:-:S04]  /*2b70*/  UISETP.NE.AND UP0, UPT, UR18, 0x2, UPT ;  /* 0x000000021200788c */ /* 0x000fc8000bf05270 */
[----:B------:R-:W-:Y:S02]  /*2b80*/  USEL UR8, URZ, 0x1, UP0 ;  /* 0x000000013f087887 */ /* 0x000fe40008000000 */
[----:B------:R-:W-:Y:S02]  /*2b90*/  USEL UR18, UR18, URZ, UP0 ;  /* 0x0000003f12127287 */ /* 0x000fe40008000000 */
[----:B------:R-:W-:-:S06]  /*2ba0*/  ULOP3.LUT UR8, UR4, UR8, URZ, 0x3c, !UPT ;  /* 0x0000000804087292 */ /* 0x000fcc000f8e3c3f */
[----:B0-----:R-:W-:Y:S01]  /*2bb0*/  IMAD.U32 R227, RZ, RZ, UR8 ;  /* 0x00000008ffe37e24 */ /* 0x001fe2000f8e00ff */
[----:B------:R-:W-:-:S06]  /*2bc0*/  UMOV UR8, 0x1 ;  /* 0x0000000100087882 */ /* 0x000fcc0000000000 */
.L_x_13:
[----:B------:R-:W-:-:S04]  /*2bd0*/  UISETP.LT.AND UP0, UPT, UR12, 0x1, UPT ;  /* 0x000000010c00788c */ /* 0x000fc8000bf01270 */
[----:B------:R-:W-:-:S04]  /*2be0*/  USEL UR9, UR12, 0x1, UP0 ;  /* 0x000000010c097887 */ /* 0x000fc80008000000 */
[----:B------:R-:W-:-:S04]  /*2bf0*/  UIADD3 UR9, UR12, -UR9, URZ ;  /* 0x800000090c097290 */ /* 0x000fc8000fffe03f */
[----:B------:R-:W-:-:S06]  /*2c00*/  UISETP.GE.AND UP0, UPT, UR9, 0x1, UPT ;  /* 0x000000010900788c */ /* 0x000fcc000bf06270 */
[----:B------:R-:W-:-:S13]  /*2c10*/  PLOP3.LUT P0, PT, PT, PT, UP0, 0x80, 0x0 ;  /* 0x000000000000781c */ /* 0x000fda0003f0f008 */
[----:B------:R-:W-:Y:S05]  /*2c20*/  @!P0 BRA `(.L_x_19) ;  /* 0x00000010007c8947 */ /* 0x000fea0003800000 */
[----:B------:R-:W-:Y:S01]  /*2c30*/  IMAD.U32 R228, RZ, RZ, UR9 ;  /* 0x00000009ffe47e24 */ /* 0x000fe2000f8e00ff */
[----:B------:R-:W-:Y:S01]  /*2c40*/  UMOV UR19, UR5 ;  /* 0x0000000500137c82 */ /* 0x000fe20008000000 */
[----:B------:R-:W-:-:S05]  /*2c50*/  ULDC UR24, c[0x0][0x50c] ;  /* 0x0001430000187ab9 */ /* 0x000fca0000000800 */
.L_x_27:
[----:B------:R-:W-:-:S06]  /*2c60*/  UISETP.NE.AND UP0, UPT, UR23, 0x3, UPT ;  /* 0x000000031700788c */ /* 0x000fcc000bf05270 */
[----:B------:R-:W-:-:S13]  /*2c70*/  PLOP3.LUT P1, PT, PT, PT, UP0, 0x80, 0x0 ;  /* 0x000000000000781c */ /* 0x000fda0003f2f008 */
[----:B01----:R-:W-:Y:S05]  /*2c80*/  @!P1 BRA `(.L_x_20) ;  /* 0x0000000000049947 */ /* 0x003fea0003800000 */
[----:B------:R-:W-:Y:S01]  /*2c90*/  BPT.TRAP 0x1 ;  /* 0x000000040000795c */ /* 0x000fe20000300000 */
.L_x_20:
[----:B------:R-:W0:Y:S01]  /*2ca0*/  S2UR UR9, SR_CgaCtaId ;  /* 0x00000000000979c3 */ /* 0x000e220000008800 */
[----:B------:R-:W-:Y:S01]  /*2cb0*/  UMOV UR14, 0x400 ;  /* 0x00000400000e7882 */ /* 0x000fe20000000000 */
[----:B------:R-:W-:Y:S01]  /*2cc0*/  SHF.L.U32 R229, R227, 0x1f, RZ ;  /* 0x0000001fe3e57819 */ /* 0x000fe200000006ff */
[----:B0-----:R-:W-:-:S04]  /*2cd0*/  ULEA UR14, UR9, UR14, 0x18 ;  /* 0x0000000e090e7291 */ /* 0x001fc8000f8ec03f */
[----:B------:R-:W-:-:S09]  /*2ce0*/  ULEA UR9, UR18, UR14, 0x3 ;  /* 0x0000000e12097291 */ /* 0x000fd2000f8e183f */
[----:B------:R0:W1:Y:S01]  /*2cf0*/  SYNCS.PHASECHK.TRANS64.TRYWAIT P0, [UR9], R229 ;  /* 0x000000e5ff0075a7 */ /* 0x0000620008000149 */
[----:B------:R-:W-:Y:S05]  /*2d00*/  @!P1 BRA `(.L_x_21) ;  /* 0x0000000000049947 */ /* 0x000fea0003800000 */
[----:B------:R-:W-:Y:S01]  /*2d10*/  BPT.TRAP 0x1 ;  /* 0x000000040000795c */ /* 0x000fe20000300000 */
.L_x_21:
[----:B-1----:R-:W-:Y:S05]  /*2d20*/  @P0 BRA `(.L_x_22) ;  /* 0x0000000000080947 */ /* 0x002fea0003800000 */
[----:B------:R-:W1:Y:S02]  /*2d30*/  SYNCS.PHASECHK.TRANS64.TRYWAIT P0, [UR9], R229 ;  /* 0x000000e5ff0075a7 */ /* 0x000e640008000149 */
[----:B-1----:R-:W-:Y:S05]  /*2d40*/  @!P0 BRA `(.L_x_23) ;  /* 0x000000d000948947 */ /* 0x002fea0003800000 */
.L_x_22:
[----:B------:R-:W-:Y:S01]  /*2d50*/  UIADD3 UR9, UR14, 0x4100, URZ ;  /* 0x000041000e097890 */ /* 0x000fe2000fffe03f */
[----:B------:R-:W-:Y:S01]  /*2d60*/  WARPGROUP.ARRIVE ;  /* 0x00000000000079c5 */ /* 0x000fe20000000000 */
[----:B------:R-:W-:Y:S02]  /*2d70*/  UISETP.NE.AND UP0, UPT, UR7, URZ, UPT ;  /* 0x0000003f0700728c */ /* 0x000fe4000bf05270 */
[----:B------:R-:W-:Y:S02]  /*2d80*/  USHF.R.U32.HI UR9, URZ, 0x4, UR9 ;  /* 0x000000043f097899 */ /* 0x000fe40008011609 */
[----:B------:R-:W-:Y:S02]  /*2d90*/  USEL UR8, UR8, URZ, !UP0 ;  /* 0x0000003f08087287 */ /* 0x000fe4000c000000 */
[----:B------:R-:W-:Y:S02]  /*2da0*/  ULOP3.LUT UR9, UR9, 0x3fff, URZ, 0xc0, !UPT ;  /* 0x00003fff09097892 */ /* 0x000fe4000f8ec03f */
[----:B------:R-:W-:-:S02]  /*2db0*/  ULOP3.LUT UR7, UR15, 0x10000, URZ, 0xfc, !UPT ;  /* 0x000100000f077892 */ /* 0x000fc4000f8efc3f */
[----:B------:R-:W-:Y:S02]  /*2dc0*/  ULOP3.LUT UR9, UR9, 0x10000, URZ, 0xfc, !UPT ;  /* 0x0001000009097892 */ /* 0x000fe4000f8efc3f */
[----:B------:R-:W-:Y:S02]  /*2dd0*/  UISETP.NE.U32.AND UP0, UPT, UR8, URZ, UPT ;  /* 0x0000003f0800728c */ /* 0x000fe4000bf05070 */
[----:B------:R-:W-:Y:S02]  /*2de0*/  ULEA UR8, UR18, UR7, 0x9 ;  /* 0x0000000712087291 */ /* 0x000fe4000f8e483f */
[----:B------:R-:W-:Y:S01]  /*2df0*/  ULEA UR10, UR18, UR9, 0x8 ;  /* 0x00000009120a7291 */ /* 0x000fe2000f8e403f */
[----:B------:R-:W-:Y:S02]  /*2e00*/  UMOV UR11, 0xc0000010 ;  /* 0xc0000010000b7882 */ /* 0x000fe40000000000 */
[----:B------:R-:W-:Y:S01]  /*2e10*/  UMOV UR9, 0xc0000010 ;  /* 0xc000001000097882 */ /* 0x000fe20000000000 */
[----:B------:R-:W-:-:S05]  /*2e20*/  UIADD3 UR6, UR6, 0x1, URZ ;  /* 0x0000000106067890 */ /* 0x000fca000fffe03f */
[----:B------:R-:W-:Y:S01]  /*2e30*/  QGMMA.64x128x32.F32.E5M2.E5M2 R88, gdesc[UR8], R88, UP0 ;  /* 0x01e00000085879f3 */ /* 0x000fe2000bf03858 */
[----:B------:R-:W-:Y:S01]  /*2e40*/  UIADD3 UR8, UR8, 0x100, URZ ;  /* 0x0000010008087890 */ /* 0x000fe2000fffe03f */
[----:B------:R-:W-:-:S10]  /*2e50*/  UMOV UR9, 0xc0000010 ;  /* 0xc000001000097882 */ /* 0x000fd40000000000 */
[----:B------:R-:W-:Y:S01]  /*2e60*/  QGMMA.64x128x32.F32.E5M2.E5M2 R24, gdesc[UR8], R24, UP0, gsb0 ;  /* 0x01e00000081879f3 */ /* 0x000fe2000b803818 */
[----:B------:R-:W-:-:S04]  /*2e70*/  UISETP.NE.AND UP0, UPT, UR6, UR24, UPT ;  /* 0x000000180600728c */ /* 0x000fc8000bf05270 */
[----:B------:R-:W-:-:S06]  /*2e80*/  USEL UR7, URZ, 0x1, UP0 ;  /* 0x000000013f077887 */ /* 0x000fcc0008000000 */
[----:B------:R-:W-:Y:S01]  /*2e90*/  ISETP.NE.AND P0, PT, RZ, UR7, PT ;  /* 0x00000007ff007c0c */ /* 0x000fe2000bf05270 */
[----:B------:R-:W-:-:S12]  /*2ea0*/  WARPGROUP.DEPBAR.LE gsb0, 0x1 ;  /* 0x00008000000079c5 */ /* 0x000fd80000010100 */
[----:B------:R-:W-:Y:S05]  /*2eb0*/  @!P0 BRA `(.L_x_24) ;  /* 0x0000000c00808947 */ /* 0x000fea0003800000 */
[----:B------:R-:W-:Y:S02]  /*2ec0*/  WARPGROUP.DEPBAR.LE gsb0, 0x0 ;  /* 0x00008000000079c5 */ /* 0x000fe40000010000 */
[----:B------:R-:W-:-:S01]  /*2ed0*/  FADD R226, R88, R226 ;  /* 0x000000e258e27221 */ /* 0x000fc20000000000 */
[----:B------:R-:W-:Y:S01]  /*2ee0*/  FADD R225, R89, R225 ;  /* 0x000000e159e17221 */ /* 0x000fe20000000000 */
[----:B------:R1:W-:Y:S01]  /*2ef0*/  STL [R1+0x88], R227 ;  /* 0x000088e301007387 */ /* 0x0003e20000100800 */
[----:B------:R-:W-:-:S01]  /*2f00*/  FADD R224, R90, R224 ;  /* 0x000000e05ae07221 */ /* 0x000fc20000000000 */
[----:B------:R-:W-:Y:S01]  /*2f10*/  FADD R223, R91, R223 ;  /* 0x000000df5bdf7221 */ /* 0x000fe20000000000 */
[----:B------:R-:W-:-:S01]  /*2f20*/  FADD R222, R92, R222 ;  /* 0x000000de5cde7221 */ /* 0x000fc20000000000 */
[----:B------:R-:W-:Y:S01]  /*2f30*/  FADD R221, R93, R221 ;  /* 0x000000dd5ddd7221 */ /* 0x000fe20000000000 */
[----:B-1----:R-:W4:Y:S04]  /*2f40*/  LDL.LU R227, [R1+0x30] ;  /* 0x0000300001e37983 */ /* 0x002f280000300800 */
[----:B------:R1:W-:Y:S01]  /*2f50*/  STL [R1+0x8c], R226 ;  /* 0x00008ce201007387 */ /* 0x0003e20000100800 */
[----:B------:R-:W-:-:S01]  /*2f60*/  FADD R220, R94, R220 ;  /* 0x000000dc5edc7221 */ /* 0x000fc20000000000 */
[----:B------:R-:W-:-:S02]  /*2f70*/  FADD R219, R95, R219 ;  /* 0x000000db5fdb7221 */ /* 0x000fc40000000000 */
[----:B-1----:R-:W2:Y:S04]  /*2f80*/  LDL.LU R226, [R1+0x2c] ;  /* 0x00002c0001e27983 */ /* 0x002ea80000300800 */
[----:B------:R1:W-:Y:S01]  /*2f90*/  STL [R1+0x90], R225 ;  /* 0x000090e101007387 */ /* 0x0003e20000100800 */
[----:B------:R-:W-:-:S03]  /*2fa0*/  FADD R218, R96, R218 ;  /* 0x000000da60da7221 */ /* 0x000fc60000000000 */
[----:B-1----:R-:W3:Y:S04]  /*2fb0*/  LDL.LU R225, [R1+0x28] ;  /* 0x0000280001e17983 */ /* 0x002ee80000300800 */
        /* <DEDUP_REMOVED lines=9> */
[----:B------:R1:W-:Y:S04]  /*3050*/  STL [R1+0xa0], R221 ;  /* 0x0000a0dd01007387 */ /* 0x0003e80000100800 */
        /* <DEDUP_REMOVED lines=12> */
[----:B-1----:R-:W3:Y:S01]  /*3120*/  LDL.LU R215, [R1] ;  /* 0x0000000001d77983 */ /* 0x002ee20000300800 */
[----:B------:R-:W-:-:S01]  /*3130*/  FADD R214, R100, R214 ;  /* 0x000000d664d67221 */ /* 0x000fc20000000000 */
[----:B------:R-:W-:Y:S01]  /*3140*/  FADD R213, R101, R213 ;  /* 0x000000d565d57221 */ /* 0x000fe20000000000 */
[----:B------:R-:W-:-:S01]  /*3150*/  FADD R212, R102, R212 ;  /* 0x000000d466d47221 */ /* 0x000fc20000000000 */
[----:B------:R-:W-:Y:S01]  /*3160*/  FADD R211, R103, R211 ;  /* 0x000000d367d37221 */ /* 0x000fe20000000000 */
[----:B------:R-:W-:-:S01]  /*3170*/  FADD R210, R104, R210 ;  /* 0x000000d268d27221 */ /* 0x000fc20000000000 */
[----:B------:R-:W-:Y:S01]  /*3180*/  STL [R1+0xbc], R214 ;  /* 0x0000bcd601007387 */ /* 0x000fe20000100800 */
        /* <DEDUP_REMOVED lines=11> */
[----:B------:R1:W-:Y:S01]  /*3240*/  STL [R1+0xc8], R211 ;  /* 0x0000c8d301007387 */ /* 0x0003e20000100800 */
[----:B------:R-:W-:-:S01]  /*3250*/  FADD R200, R114, R200 ;  /* 0x000000c872c87221 */ /* 0x000fc20000000000 */
[----:B------:R-:W-:Y:S01]  /*3260*/  FADD R199, R115, R199 ;  /* 0x000000c773c77221 */ /* 0x000fe20000000000 */
        /* <DEDUP_REMOVED lines=69> */
[----:B-----5:R-:W-:Y:S01]  /*36c0*/  FADD R0, R57, R0 ;  /* 0x0000000039007221 */ /* 0x020fe20000000000 */
[----:B----4-:R-:W-:-:S01]  /*36d0*/  FADD R227, R70, R227 ;  /* 0x000000e346e37221 */ /* 0x010fc20000000000 */
[----:B--2---:R-:W-:Y:S01]  /*36e0*/  FADD R226, R69, R226 ;  /* 0x000000e245e27221 */ /* 0x004fe20000000000 */
[----:B---3--:R-:W-:-:S01]  /*36f0*/  FADD R225, R68, R225 ;  /* 0x000000e144e17221 */ /* 0x008fc20000000000 */
        /* <DEDUP_REMOVED lines=9> */
[----:B------:R-:W-:-:S05]  /*3790*/  FADD R215, R58, R215 ;  /* 0x000000d73ad77221 */ /* 0x000fca0000000000 */
[----:B------:R2:W-:Y:S04]  /*37a0*/  STL [R1], R215 ;  /* 0x000000d701007387 */ /* 0x0005e80000100800 */
[----:B------:R3:W-:Y:S04]  /*37b0*/  STL [R1+0x4], R216 ;  /* 0x000004d801007387 */ /* 0x0007e80000100800 */
        /* <DEDUP_REMOVED lines=8> */
[----:B-1----:R-:W4:Y:S04]  /*3840*/  LDL.LU R211, [R1+0x34] ;  /* 0x0000340001d37983 */ /* 0x002f280000300800 */
[----:B------:R1:W-:Y:S04]  /*3850*/  STL [R1+0x28], R225 ;  /* 0x000028e101007387 */ /* 0x0003e80000100800 */
[----:B------:R-:W4:Y:S04]  /*3860*/  LDL.LU R212, [R1+0x38] ;  /* 0x0000380001d47983 */ /* 0x000f280000300800 */
[----:B------:R1:W-:Y:S04]  /*3870*/  STL [R1+0x2c], R226 ;  /* 0x00002ce201007387 */ /* 0x0003e80000100800 */
[----:B------:R-:W4:Y:S04]  /*3880*/  LDL.LU R213, [R1+0x3c] ;  /* 0x00003c0001d57983 */ /* 0x000f280000300800 */
[----:B------:R1:W-:Y:S04]  /*3890*/  STL [R1+0x30], R227 ;  /* 0x000030e301007387 */ /* 0x0003e80000100800 */
[----:B------:R-:W4:Y:S04]  /*38a0*/  LDL.LU R214, [R1+0x40] ;  /* 0x0000400001d67983 */ /* 0x000f280000300800 */
[----:B--2---:R-:W2:Y:S04]  /*38b0*/  LDL.LU R215, [R1+0x44] ;  /* 0x0000440001d77983 */ /* 0x004ea80000300800 */
[----:B---3--:R-:W3:Y:S04]  /*38c0*/  LDL.LU R216, [R1+0x48] ;  /* 0x0000480001d87983 */ /* 0x008ee80000300800 */
[----:B----4-:R-:W4:Y:S04]  /*38d0*/  LDL.LU R217, [R1+0x4c] ;  /* 0x00004c0001d97983 */ /* 0x010f280000300800 */
[----:B0-----:R-:W4:Y:S04]  /*38e0*/  LDL.LU R218, [R1+0x50] ;  /* 0x0000500001da7983 */ /* 0x001f280000300800 */
[----:B------:R-:W4:Y:S04]  /*38f0*/  LDL.LU R219, [R1+0x54] ;  /* 0x0000540001db7983 */ /* 0x000f280000300800 */
[----:B------:R-:W4:Y:S04]  /*3900*/  LDL.LU R220, [R1+0x58] ;  /* 0x0000580001dc7983 */ /* 0x000f280000300800 */
[----:B------:R-:W4:Y:S04]  /*3910*/  LDL.LU R221, [R1+0x5c] ;  /* 0x00005c0001dd7983 */ /* 0x000f280000300800 */
[----:B------:R-:W4:Y:S04]  /*3920*/  LDL.LU R222, [R1+0x60] ;  /* 0x0000600001de7983 */ /* 0x000f280000300800 */
[----:B------:R-:W4:Y:S04]  /*3930*/  LDL.LU R223, [R1+0x64] ;  /* 0x0000640001df7983 */ /* 0x000f280000300800 */
[----:B------:R-:W4:Y:S04]  /*3940*/  LDL.LU R224, [R1+0x68] ;  /* 0x0000680001e07983 */ /* 0x000f280000300800 */
[----:B-1----:R-:W4:Y:S04]  /*3950*/  LDL.LU R225, [R1+0x6c] ;  /* 0x00006c0001e17983 */ /* 0x002f280000300800 */
[----:B------:R-:W4:Y:S04]  /*3960*/  LDL.LU R226, [R1+0x70] ;  /* 0x0000700001e27983 */ /* 0x000f280000300800 */
[----:B------:R-:W4:Y:S01]  /*3970*/  LDL.LU R227, [R1+0x74] ;  /* 0x0000740001e37983 */ /* 0x000f220000300800 */
[----:B------:R-:W-:-:S05]  /*3980*/  FADD R211, R71, R211 ;  /* 0x000000d347d37221 */ /* 0x000fca0000000000 */
[----:B------:R0:W-:Y:S01]  /*3990*/  STL [R1+0x34], R211 ;  /* 0x000034d301007387 */ /* 0x0001e20000100800 */
[----:B------:R-:W-:-:S03]  /*39a0*/  FADD R212, R72, R212 ;  /* 0x000000d448d47221 */ /* 0x000fc60000000000 */
[----:B0-----:R1:W5:Y:S01]  /*39b0*/  LDL.LU R211, [R1+0xc8] ;  /* 0x0000c80001d37983 */ /* 0x0013620000300800 */
[----:B------:R-:W-:-:S03]  /*39c0*/  FADD R213, R73, R213 ;  /* 0x000000d549d57221 */ /* 0x000fc60000000000 */
[----:B------:R0:W-:Y:S01]  /*39d0*/  STL [R1+0x38], R212 ;  /* 0x000038d401007387 */ /* 0x0001e20000100800 */
[----:B------:R-:W-:-:S01]  /*39e0*/  FADD R214, R74, R214 ;  /* 0x000000d64ad67221 */ /* 0x000fc20000000000 */
[----:B--2---:R-:W-:Y:S02]  /*39f0*/  FADD R215, R75, R215 ;  /* 0x000000d74bd77221 */ /* 0x004fe40000000000 */
[----:B0-----:R1:W5:Y:S01]  /*3a00*/  LDL.LU R212, [R1+0xc4] ;  /* 0x0000c40001d47983 */ /* 0x0013620000300800 */
[----:B---3--:R-:W-:-:S03]  /*3a10*/  FADD R216, R76, R216 ;  /* 0x000000d84cd87221 */ /* 0x008fc60000000000 */
[----:B------:R0:W-:Y:S01]  /*3a20*/  STL [R1+0x3c], R213 ;  /* 0x00003cd501007387 */ /* 0x0001e20000100800 */
[----:B----4-:R-:W-:-:S03]  /*3a30*/  FADD R217, R77, R217 ;  /* 0x000000d94dd97221 */ /* 0x010fc60000000000 */
[----:B0-----:R1:W5:Y:S01]  /*3a40*/  LDL.LU R213, [R1+0xc0] ;  /* 0x0000c00001d57983 */ /* 0x0013620000300800 */
[----:B------:R-:W-:-:S03]  /*3a50*/  FADD R218, R78, R218 ;  /* 0x000000da4eda7221 */ /* 0x000fc60000000000 */
[----:B------:R0:W-:Y:S01]  /*3a60*/  STL [R1+0x40], R214 ;  /* 0x000040d601007387 */ /* 0x0001e20000100800 */
[----:B------:R-:W-:-:S01]  /*3a70*/  FADD R219, R79, R219 ;  /* 0x000000db4fdb7221 */ /* 0x000fc20000000000 */
[----:B------:R-:W-:Y:S02]  /*3a80*/  FADD R220, R80, R220 ;  /* 0x000000dc50dc7221 */ /* 0x000fe40000000000 */
[----:B0-----:R1:W5:Y:S04]  /*3a90*/  LDL.LU R214, [R1+0xbc] ;  /* 0x0000bc0001d67983 */ /* 0x0013680000300800 */
[----:B------:R0:W-:Y:S01]  /*3aa0*/  STL [R1+0x44], R215 ;  /* 0x000044d701007387 */ /* 0x0001e20000100800 */
[----:B------:R-:W-:-:S01]  /*3ab0*/  FADD R221, R81, R221 ;  /* 0x000000dd51dd7221 */ /* 0x000fc20000000000 */
[----:B------:R-:W-:-:S02]  /*3ac0*/  FADD R222, R82, R222 ;  /* 0x000000de52de7221 */ /* 0x000fc40000000000 */
[----:B0-----:R1:W5:Y:S04]  /*3ad0*/  LDL.LU R215, [R1+0xb8] ;  /* 0x0000b80001d77983 */ /* 0x0013680000300800 */
[----:B------:R0:W-:Y:S01]  /*3ae0*/  STL [R1+0x48], R216 ;  /* 0x000048d801007387 */ /* 0x0001e20000100800 */
[----:B------:R-:W-:-:S03]  /*3af0*/  FADD R223, R83, R223 ;  /* 0x000000df53df7221 */ /* 0x000fc60000000000 */
        /* <DEDUP_REMOVED lines=13> */
[----:B------:R0:W-:Y:S04]  /*3bd0*/  STL [R1+0x5c], R221 ;  /* 0x00005cdd01007387 */ /* 0x0001e80000100800 */
        /* <DEDUP_REMOVED lines=12> */
[----:B0-----:R1:W5:Y:S01]  /*3ca0*/  LDL.LU R227, [R1+0x88] ;  /* 0x0000880001e37983 */ /* 0x0013620000300800 */
[----:B------:R-:W-:-:S05]  /*3cb0*/  UMOV UR6, URZ ;  /* 0x0000003f00067c82 */ /* 0x000fca0008000000 */
.L_x_24:
[----:B------:R-:W-:Y:S05]  /*3cc0*/  @!P1 BRA `(.L_x_25) ;  /* 0x0000000000049947 */ /* 0x000fea0003800000 */
[----:B------:R-:W-:Y:S01]  /*3cd0*/  BPT.TRAP 0x1 ;  /* 0x000000040000795c */ /* 0x000fe20000300000 */
.L_x_25:
[----:B------:R-:W-:Y:S02]  /*3ce0*/  UISETP.GT.U32.AND UP0, UPT, UR13, 0x1, UPT ;  /* 0x000000010d00788c */ /* 0x000fe4000bf04070 */
[----:B------:R-:W-:-:S04]  /*3cf0*/  ULEA UR8, UR19, UR14, 0x3 ;  /* 0x0000000e13087291 */ /* 0x000fc8000f8e183f */
[----:B------:R-:W-:Y:S01]  /*3d00*/  UIADD3 UR8, UR8, 0x10, URZ ;  /* 0x0000001008087890 */ /* 0x000fe2000fffe03f */
[----:B------:R-:W-:-:S03]  /*3d10*/  PLOP3.LUT P0, PT, PT, PT, UP0, 0x80, 0x0 ;  /* 0x000000000000781c */ /* 0x000fc60003f0f008 */
[----:B------:R-:W-:-:S09]  /*3d20*/  UPRMT UR8, URZ, 0x654, UR8 ;  /* 0x000006543f087896 */ /* 0x000fd20008000008 */
[----:B------:R-:W-:Y:S01]  /*3d30*/  SYNCS.ARRIVE.TRANS64.RED.A1T0 RZ, [UR8], RZ ;  /* 0x000000ffffff79a7 */ /* 0x000fe20008100408 */
[----:B------:R-:W-:Y:S05]  /*3d40*/  @P0 BRA `(.L_x_26) ;  /* 0x0000000000040947 */ /* 0x000fea0003800000 */
[----:B------:R-:W-:Y:S01]  /*3d50*/  BPT.TRAP 0x1 ;  /* 0x000000040000795c */ /* 0x000fe20000300000 */
.L_x_26:
[----:B------:R-:W-:Y:S01]  /*3d60*/  UIADD3 UR18, UR18, 0x1, URZ ;  /* 0x0000000112127890 */ /* 0x000fe2000fffe03f */
[C---:B------:R-:W-:Y:S01]  /*3d70*/  ISETP.GT.AND P0, PT, R228.reuse, 0x1, PT ;  /* 0x00000001e400780c */ /* 0x040fe20003f04270 */
[----:B------:R-:W-:Y:S01]  /*3d80*/  UIADD3 UR19, UR19, 0x1, URZ ;  /* 0x0000000113137890 */ /* 0x000fe2000fffe03f */
[----:B------:R-:W-:Y:S01]  /*3d90*/  VIADD R228, R228, 0xffffffff ;  /* 0xffffffffe4e47836 */ /* 0x000fe20000000000 */
[----:B------:R-:W-:Y:S02]  /*3da0*/  UISETP.NE.AND UP0, UPT, UR18, 0x2, UPT ;  /* 0x000000021200788c */ /* 0x000fe4000bf05270 */
[----:B------:R-:W-:Y:S02]  /*3db0*/  UISETP.NE.AND UP1, UPT, UR19, 0x2, UPT ;  /* 0x000000021300788c */ /* 0x000fe4000bf25270 */
[----:B------:R-:W-:Y:S02]  /*3dc0*/  USEL UR8, URZ, 0x1, UP0 ;  /* 0x000000013f087887 */ /* 0x000fe40008000000 */
[----:B------:R-:W-:-:S02]  /*3dd0*/  USEL UR18, UR18, URZ, UP0 ;  /* 0x0000003f12127287 */ /* 0x000fc40008000000 */
[----:B------:R-:W-:Y:S02]  /*3de0*/  USEL UR19, UR19, URZ, UP1 ;  /* 0x0000003f13137287 */ /* 0x000fe40008800000 */
[----:B-----5:R-:W-:Y:S01]  /*3df0*/  LOP3.LUT R227, R227, UR8, RZ, 0x3c, !PT ;  /* 0x00000008e3e37c12 */ /* 0x020fe2000f8e3cff */
[----:B------:R-:W-:Y:S01]  /*3e00*/  UMOV UR8, 0x1 ;  /* 0x0000000100087882 */ /* 0x000fe20000000000 */
[----:B------:R-:W-:Y:S08]  /*3e10*/  @P0 BRA `(.L_x_27) ;  /* 0xffffffec00900947 */ /* 0x000ff0000383ffff */
.L_x_19:
[----:B------:R-:W-:-:S04]  /*3e20*/  UISETP.NE.AND UP0, UPT, UR6, URZ, UPT ;  /* 0x0000003f0600728c */ /* 0x000fc8000bf05270 */
[----:B------:R-:W-:-:S06]  /*3e30*/  USEL UR6, URZ, 0x1, !UP0 ;  /* 0x000000013f067887 */ /* 0x000fcc000c000000 */
[----:B------:R-:W-:-:S13]  /*3e40*/  ISETP.NE.AND P0, PT, RZ, UR6, PT ;  /* 0x00000006ff007c0c */ /* 0x000fda000bf05270 */
[----:B------:R-:W-:Y:S05]  /*3e50*/  @!P0 BRA `(.L_x_28) ;  /* 0x0000000c00dc8947 */ /* 0x000fea0003800000 */
[----:B------:R-:W4:Y:S04]  /*3e60*/  LDL.LU R227, [R1+0x74] ;  /* 0x0000740001e37983 */ /* 0x000f280000300800 */
[----:B----4-:R4:W-:Y:S04]  /*3e70*/  STL [R1+0x88], R227 ;  /* 0x000088e301007387 */ /* 0x0109e80000100800 */
[----:B----4-:R-:W4:Y:S04]  /*3e80*/  LDL.LU R227, [R1+0x70] ;  /* 0x0000700001e37983 */ /* 0x010f280000300800 */
        /* <DEDUP_REMOVED lines=55> */
[----:B----4-:R-:W4:Y:S01]  /*4200*/  LDL.LU R227, [R1] ;  /* 0x0000000001e37983 */ /* 0x010f220000300800 */
[----:B------:R-:W-:-:S02]  /*4210*/  WARPGROUP.DEPBAR.LE gsb0, 0x0 ;  /* 0x00008000000079c5 */ /* 0x000fc40000010000 */
[----:B------:R-:W-:Y:S01]  /*4220*/  FADD R226, R88, R226 ;  /* 0x000000e258e27221 */ /* 0x000fe20000000000 */
        /* <DEDUP_REMOVED lines=97> */
[----:B----4-:R-:W-:-:S05]  /*4840*/  FADD R227, R58, R227 ;  /* 0x000000e33ae37221 */ /* 0x010fca0000000000 */
[----:B------:R4:W-:Y:S04]  /*4850*/  STL [R1], R227 ;  /* 0x000000e301007387 */ /* 0x0009e80000100800 */
[----:B----4-:R-:W4:Y:S02]  /*4860*/  LDL.LU R227, [R1+0xf8] ;  /* 0x0000f80001e37983 */ /* 0x010f240000300800 */
[----:B----4-:R-:W-:-:S05]  /*4870*/  FADD R227, R59, R227 ;  /* 0x000000e33be37221 */ /* 0x010fca0000000000 */
[----:B------:R4:W-:Y:S04]  /*4880*/  STL [R1+0x4], R227 ;  /* 0x000004e301007387 */ /* 0x0009e80000100800 */
        /* <DEDUP_REMOVED lines=83> */
[----:B------:R4:W-:Y:S02]  /*4dc0*/  STL [R1+0x74], R227 ;  /* 0x000074e301007387 */ /* 0x0009e40000100800 */
.L_x_28:
[----:B------:R-:W-:Y:S02]  /*4dd0*/  WARPGROUP.DEPBAR.LE gsb0, 0x0 ;  /* 0x00008000000079c5 */ /* 0x000fe40000010000 */
[----:B------:R-:W5:Y:S02]  /*4de0*/  LDC R24, c[0x0][0x28c] ;  /* 0x0000a300ff187b82 */ /* 0x000f640000000800 */
[----:B-----5:R-:W-:-:S13]  /*4df0*/  ISETP.GE.AND P0, PT, R24, 0x1, PT ;  /* 0x000000011800780c */ /* 0x020fda0003f06270 */
[----:B------:R-:W-:Y:S05]  /*4e00*/  @!P0 BRA `(.L_x_29) ;  /* 0x0000000000408947 */ /* 0x000fea0003800000 */
[----:B------:R-:W-:-:S06]  /*4e10*/  UISETP.NE.AND UP0, UPT, UR23, 0x3, UPT ;  /* 0x000000031700788c */ /* 0x000fcc000bf05270 */
[----:B------:R-:W-:-:S13]  /*4e20*/  PLOP3.LUT P0, PT, PT, PT, UP0, 0x80, 0x0 ;  /* 0x000000000000781c */ /* 0x000fda0003f0f008 */
[----:B------:R-:W-:Y:S05]  /*4e30*/  @!P0 BRA `(.L_x_30) ;  /* 0x0000000000048947 */ /* 0x000fea0003800000 */
[----:B------:R-:W-:Y:S01]  /*4e40*/  BPT.TRAP 0x1 ;  /* 0x000000040000795c */ /* 0x000fe20000300000 */
.L_x_30:
[----:B------:R-:W-:-:S04]  /*4e50*/  UISETP.LT.AND UP0, UPT, UR12, 0x1, UPT ;  /* 0x000000010c00788c */ /* 0x000fc8000bf01270 */
[----:B------:R-:W-:Y:S02]  /*4e60*/  USEL UR6, UR12, 0x1, UP0 ;  /* 0x000000010c067887 */ /* 0x000fe40008000000 */
[----:B------:R-:W-:Y:S02]  /*4e70*/  UISETP.GT.U32.AND UP0, UPT, UR13, 0x1, UPT ;  /* 0x000000010d00788c */ /* 0x000fe4000bf04070 */
[----:B------:R-:W-:-:S04]  /*4e80*/  UIADD3 UR6, UR5, UR12, -UR6 ;  /* 0x0000000c05067290 */ /* 0x000fc8000fffe806 */
[----:B------:R-:W-:Y:S01]  /*4e90*/  USHF.L.U32 UR6, UR6, 0x3, URZ ;  /* 0x0000000306067899 */ /* 0x000fe2000800063f */
[----:B------:R-:W-:-:S03]  /*4ea0*/  PLOP3.LUT P0, PT, PT, PT, UP0, 0x80, 0x0 ;  /* 0x000000000000781c */ /* 0x000fc60003f0f008 */
[----:B------:R-:W-:-:S04]  /*4eb0*/  ULOP3.LUT UR6, UR6, 0x8, URZ, 0xc0, !UPT ;  /* 0x0000000806067892 */ /* 0x000fc8000f8ec03f */
[----:B------:R-:W-:-:S04]  /*4ec0*/  UIADD3 UR6, UR14, 0x10, UR6 ;  /* 0x000000100e067890 */ /* 0x000fc8000fffe006 */
[----:B------:R-:W-:-:S09]  /*4ed0*/  UPRMT UR6, URZ, 0x654, UR6 ;  /* 0x000006543f067896 */ /* 0x000fd20008000006 */
[----:B------:R-:W-:Y:S01]  /*4ee0*/  SYNCS.ARRIVE.TRANS64.RED.A1T0 RZ, [UR6], RZ ;  /* 0x000000ffffff79a7 */ /* 0x000fe20008100406 */
[----:B------:R-:W-:Y:S05]  /*4ef0*/  @P0 BRA `(.L_x_29) ;  /* 0x0000000000040947 */ /* 0x000fea0003800000 */
[----:B------:R-:W-:Y:S01]  /*4f00*/  BPT.TRAP 0x1 ;  /* 0x000000040000795c */ /* 0x000fe20000300000 */
.L_x_29:
[----:B------:R0:W-:Y:S01]  /*4f10*/  STL [R1+0x8c], R2 ;  /* 0x00008c0201007387 */ /* 0x0001e20000100800 */
[----:B------:R-:W1:Y:S01]  /*4f20*/  LDC R28, c[0x0][0x288] ;  /* 0x0000a200ff1c7b82 */ /* 0x000e620000000800 */
[----:B------:R-:W-:Y:S02]  /*4f30*/  ULDC UR6, c[0x0][0x284] ;  /* 0x0000a10000067ab9 */ /* 0x000fe40000000800 */
[----:B0-----:R-:W2:Y:S04]  /*4f40*/  LDL.LU R2, [R1+0x80] ;  /* 0x0000800001027983 */ /* 0x001ea80000300800 */
[----:B------:R0:W-:Y:S04]  /*4f50*/  STL [R1+0x88], R0 ;  /* 0x0000880001007387 */ /* 0x0001e80000100800 */
[----:B0-----:R-:W3:Y:S01]  /*4f60*/  LDL.LU R0, [R1+0x84] ;  /* 0x0000840001007983 */ /* 0x001ee20000300800 */
[----:B----4-:R-:W0:Y:S02]  /*4f70*/  S2R R227, SR_TID.X ;  /* 0x0000000000e37919 */ /* 0x010e240000002100 */
[----:B0-----:R-:W-:-:S02]  /*4f80*/  SHF.R.U32.HI R24, RZ, 0x2, R227 ;  /* 0x00000002ff187819 */ /* 0x001fc400000116e3 */
[----:B------:R-:W-:Y:S02]  /*4f90*/  LOP3.LUT R26, R227, 0x60, RZ, 0xc0, !PT ;  /* 0x00000060e31a7812 */ /* 0x000fe400078ec0ff */
[----:B------:R-:W-:Y:S02]  /*4fa0*/  SHF.R.U32.HI R27, RZ, 0x7, R227 ;  /* 0x00000007ff1b7819 */ /* 0x000fe400000116e3 */
[----:B------:R-:W-:Y:S02]  /*4fb0*/  LOP3.LUT R25, R24, 0x7, RZ, 0xc0, !PT ;  /* 0x0000000718197812 */ /* 0x000fe400078ec0ff */
[----:B------:R-:W-:Y:S02]  /*4fc0*/  SHF.R.U32.HI R26, RZ, 0x1, R26 ;  /* 0x00000001ff1a7819 */ /* 0x000fe4000001161a */
[----:B------:R-:W-:Y:S02]  /*4fd0*/  LOP3.LUT R24, R27, 0x1, RZ, 0xc0, !PT ;  /* 0x000000011b187812 */ /* 0x000fe400078ec0ff */
[----:B------:R-:W-:-:S02]  /*4fe0*/  IADD3 R31, RZ, -R26, -R25 ;  /* 0x8000001aff1f7210 */ /* 0x000fc40007ffe819 */
[----:B------:R-:W-:Y:S01]  /*4ff0*/  LOP3.LUT R27, R227, 0x3, RZ, 0xc0, !PT ;  /* 0x00000003e31b7812 */ /* 0x000fe200078ec0ff */
[C---:B------:R-:W-:Y:S02]  /*5000*/  IMAD.SHL.U32 R30, R24.reuse, 0x40, RZ ;  /* 0x00000040181e7824 */ /* 0x040fe400078e00ff */
[----:B------:R-:W-:Y:S02]  /*5010*/  IMAD R31, R24, -0x40, R31 ;  /* 0xffffffc0181f7824 */ /* 0x000fe400078e021f */
[----:B--2---:R-:W-:Y:S02]  /*5020*/  IMAD.SHL.U32 R29, R2, 0x80, RZ ;  /* 0x00000080021d7824 */ /* 0x004fe400078e00ff */
[----:B------:R0:W5:Y:S01]  /*5030*/  LDL.LU R2, [R1+0x8c] ;  /* 0x00008c0001027983 */ /* 0x0001620000300800 */
[----:B---3--:R-:W-:Y:S02]  /*5040*/  IMAD.WIDE R38, R0, 0x100, RZ ;  /* 0x0000010000267825 */ /* 0x008fe400078e02ff */
[----:B-1----:R-:W-:-:S02]  /*5050*/  ISETP.GE.AND P0, PT, R29, R28, PT ;  /* 0x0000001c1d00720c */ /* 0x002fc40003f06270 */
[----:B------:R-:W-:Y:S01]  /*5060*/  LOP3.LUT R43, R30, 0x40, R25, 0xe2, !PT ;  /* 0x000000401e2b7812 */ /* 0x000fe200078ee219 */
[----:B------:R-:W-:Y:S02]  /*5070*/  IMAD.SHL.U32 R24, R0, 0x100, RZ ;  /* 0x0000010000187824 */ /* 0x000fe400078e00ff */
[----:B------:R0:W5:Y:S01]  /*5080*/  LDL.LU R0, [R1+0x88] ;  /* 0x0000880001007983 */ /* 0x0001620000300800 */
[----:B------:R-:W-:Y:S02]  /*5090*/  IMAD.SHL.U32 R32, R227, 0x2, RZ ;  /* 0x00000002e3207824 */ /* 0x000fe400078e00ff */
[C---:B------:R-:W-:Y:S01]  /*50a0*/  ISETP.GE.OR P0, PT, R24.reuse, UR6, P0 ;  /* 0x0000000618007c0c */ /* 0x040fe20008706670 */
[----:B------:R-:W-:Y:S01]  /*50b0*/  IMAD R42, R27, -0x2, R28 ;  /* 0xfffffffe1b2a7824 */ /* 0x000fe200078e021c */
[----:B------:R-:W-:Y:S01]  /*50c0*/  IADD3 R41, -R24, UR6, R31 ;  /* 0x0000000618297c10 */ /* 0x000fe2000fffe11f */
[----:B------:R-:W-:Y:S01]  /*50d0*/  IMAD.MOV.U32 R40, RZ, RZ, -0x1 ;  /* 0xffffffffff287424 */ /* 0x000fe200078e00ff */
[----:B------:R-:W-:Y:S01]  /*50e0*/  LOP3.LUT R43, R38, R43, R26, 0xfe, !PT ;  /* 0x0000002b262b7212 */ /* 0x000fe200078efe1a */
[----:B------:R-:W-:Y:S01]  /*50f0*/  IMAD.IADD R42, R42, 0x1, -R29 ;  /* 0x000000012a2a7824 */ /* 0x000fe200078e0a1d */
[----:B------:R-:W-:-:S07]  /*5100*/  LOP3.LUT R32, R29, 0x6, R32, 0xf8, !PT ;  /* 0x000000061d207812 */ /* 0x000fce00078ef820 */
[----:B0-----:R-:W-:Y:S05]  /*5110*/  @P0 BRA `(.L_x_31) ;  /* 0x00000090001c0947 */ /* 0x001fea0003800000 */
[----:B------:R-:W0:Y:S01]  /*5120*/  LDC.64 R28, c[0x0][0x5c8] ;  /* 0x00017200ff1c7b82 */ /* 0x000e220000000a00 */
[----:B------:R-:W-:Y:S01]  /*5130*/  USHF.R.S32.HI UR7, URZ, 0x1f, UR22 ;  /* 0x0000001f3f077899 */ /* 0x000fe20008011416 */
[--C-:B------:R-:W-:Y:S01]  /*5140*/  SHF.R.S32.HI R33, RZ, 0x1f, R32.reuse ;  /* 0x0000001fff217819 */ /* 0x100fe20000011420 */
[----:B------:R-:W-:Y:S01]  /*5150*/  ULDC.64 UR8, c[0x0][0x5d0] ;  /* 0x0001740000087ab9 */ /* 0x000fe20000000a00 */
[----:B------:R-:W-:Y:S01]  /*5160*/  BSSY B0, `(.L_x_31) ;  /* 0x0000902000007945 */ /* 0x000fe20003800000 */
[----:B------:R-:W-:Y:S02]  /*5170*/  UIMAD UR6, UR7, UR8, URZ ;  /* 0x00000008070672a4 */ /* 0x000fe4000f8e023f */
[----:B------:R-:W-:Y:S02]  /*5180*/  IMAD.U32 R27, RZ, RZ, UR8 ;  /* 0x00000008ff1b7e24 */ /* 0x000fe4000f8e00ff */
[----:B------:R-:W-:Y:S02]  /*5190*/  UIMAD UR6, UR22, UR9, UR6 ;  /* 0x00000009160672a4 */ /* 0x000fe4000f8e0206 */
[----:B------:R-:W-:Y:S01]  /*51a0*/  IMAD.WIDE.U32 R26, R27, UR22, R32 ;  /* 0x000000161b1a7c25 */ /* 0x000fe2000f8e0020 */
[----:B------:R-:W-:-:S03]  /*51b0*/  ULDC.64 UR8, c[0x0][0x5c0] ;  /* 0x0001700000087ab9 */ /* 0x000fc60000000a00 */
[----:B------:R-:W-:Y:S02]  /*51c0*/  VIADD R27, R27, UR6 ;  /* 0x000000061b1b7c36 */ /* 0x000fe40008000000 */
[-C--:B0-----:R-:W-:Y:S01]  /*51d0*/  IMAD R24, R39, R28.reuse, RZ ;  /* 0x0000001c27187224 */ /* 0x081fe200078e02ff */
[----:B------:R-:W-:Y:S01]  /*51e0*/  SHF.L.U64.HI R34, R28, 0x3, R29 ;  /* 0x000000031c227819 */ /* 0x000fe2000001021d */
[----:B------:R-:W-:-:S04]  /*51f0*/  IMAD.WIDE.U32 R26, R43, R28, R26 ;  /* 0x0000001c2b1a7225 */ /* 0x000fc800078e001a */
[----:B------:R-:W-:Y:S01]  /*5200*/  IMAD R25, R43, R29, R24 ;  /* 0x0000001d2b197224 */ /* 0x000fe200078e0218 */
[----:B------:R-:W-:Y:S01]  /*5210*/  IADD3 R24, P2, R26, UR8, RZ ;  /* 0x000000081a187c10 */ /* 0x000fe2000ff5e0ff */
[C---:B------:R-:W-:Y:S01]  /*5220*/  IMAD.SHL.U32 R35, R28.reuse, 0x8, RZ ;  /* 0x000000081c237824 */ /* 0x040fe200078e00ff */
[----:B------:R-:W-:Y:S01]  /*5230*/  LEA R30, P3, R28, R26, 0x7 ;  /* 0x0000001a1c1e7211 */ /* 0x000fe200078638ff */
[----:B------:R-:W-:-:S03]  /*5240*/  IMAD.IADD R27, R27, 0x1, R25 ;  /* 0x000000011b1b7824 */ /* 0x000fc600078e0219 */
[----:B------:R-:W-:Y:S02]  /*5250*/  IADD3 R26, P1, P0, R26, UR8, R35 ;  /* 0x000000081a1a7c10 */ /* 0x000fe4000f83e023 */
[----:B------:R-:W-:Y:S02]  /*5260*/  IADD3.X R25, R27, UR9, RZ, P2, !PT ;  /* 0x000000091b197c10 */ /* 0x000fe400097fe4ff */
[----:B------:R-:W-:Y:S02]  /*5270*/  FSETP.NEU.AND P2, PT, RZ, UR21, PT ;  /* 0x00000015ff007c0b */ /* 0x000fe4000bf4d000 */
[----:B------:R-:W-:Y:S02]  /*5280*/  LEA.HI.X R31, R28, R27, R29, 0x7, P3 ;  /* 0x0000001b1c1f7211 */ /* 0x000fe400018f3c1d */
[C---:B------:R-:W-:Y:S02]  /*5290*/  IADD3 R28, P3, R30.reuse, UR8, RZ ;  /* 0x000000081e1c7c10 */ /* 0x040fe4000ff7e0ff */
[----:B------:R-:W-:-:S02]  /*52a0*/  IADD3 R30, P5, P6, R30, UR8, R35 ;  /* 0x000000081e1e7c10 */ /* 0x000fc4000febe023 */
[----:B------:R-:W-:Y:S02]  /*52b0*/  IADD3.X R29, R31, UR9, RZ, P3, !PT ;  /* 0x000000091f1d7c10 */ /* 0x000fe40009ffe4ff */
[--C-:B------:R-:W-:Y:S02]  /*52c0*/  IADD3.X R27, R27, UR9, R34.reuse, P1, P0 ;  /* 0x000000091b1b7c10 */ /* 0x100fe40008fe0422 */
[----:B------:R-:W-:Y:S01]  /*52d0*/  IADD3.X R31, R31, UR9, R34, P5, P6 ;  /* 0x000000091f1f7c10 */ /* 0x000fe2000afec422 */
[----:B------:R-:W-:Y:S06]  /*52e0*/  @!P2 BRA `(.L_x_32) ;  /* 0x0000006c001ca947 */ /* 0x000fec0003800000 */
[----:B------:R-:W-:Y:S01]  /*52f0*/  ULDC.64 UR8, c[0x0][0x5b8] ;  /* 0x00016e0000087ab9 */ /* 0x000fe20000000a00 */
[----:B------:R-:W-:Y:S01]  /*5300*/  ISETP.GE.AND P0, PT, R41, 0x1, PT ;  /* 0x000000012900780c */ /* 0x000fe20003f06270 */
[----:B------:R-:W-:Y:S02]  /*5310*/  UIMAD UR6, UR7, UR8, URZ ;  /* 0x00000008070672a4 */ /* 0x000fe4000f8e023f */
[----:B------:R-:W-:Y:S01]  /*5320*/  IMAD.U32 R35, RZ, RZ, UR8 ;  /* 0x00000008ff237e24 */ /* 0x000fe2000f8e00ff */
[----:B------:R-:W-:Y:S01]  /*5330*/  BSSY B1, `(.L_x_33) ;  /* 0x0000010000017945 */ /* 0x000fe20003800000 */
[----:B------:R-:W-:Y:S01]  /*5340*/  ISETP.LT.OR P3, PT, R42, 0x1, !P0 ;  /* 0x000000012a00780c */ /* 0x000fe20004761670 */
[----:B------:R-:W-:Y:S02]  /*5350*/  UIMAD UR6, UR22, UR9, UR6 ;  /* 0x00000009160672a4 */ /* 0x000fe4000f8e0206 */
[----:B------:R-:W-:Y:S01]  /*5360*/  IMAD.WIDE.U32 R32, R35, UR22, R32 ;  /* 0x0000001623207c25 */ /* 0x000fe2000f8e0020 */
[----:B------:R-:W-:-:S03]  /*5370*/  ULDC.64 UR8, c[0x0][0x5a8] ;  /* 0x00016a0000087ab9 */ /* 0x000fc60000000a00 */
[----:B------:R-:W-:Y:S02]  /*5380*/  IMAD.MOV.U32 R36, RZ, RZ, R32 ;  /* 0x000000ffff247224 */ /* 0x000fe400078e0020 */
[----:B------:R-:W-:Y:S01]  /*5390*/  VIADD R37, R33, UR6 ;  /* 0x0000000621257c36 */ /* 0x000fe20008000000 */
[----:B------:R-:W-:Y:S02]  /*53a0*/  ULDC.64 UR6, c[0x0][0x5b0] ;  /* 0x00016c0000067ab9 */ /* 0x000fe40000000a00 */
[----:B------:R-:W-:Y:S02]  /*53b0*/  IMAD R34, R39, UR6, RZ ;  /* 0x0000000627227c24 */ /* 0x000fe4000f8e02ff */
[----:B------:R-:W-:-:S04]  /*53c0*/  IMAD.WIDE.U32 R32, R43, UR6, R36 ;  /* 0x000000062b207c25 */ /* 0x000fc8000f8e0024 */
[--C-:B------:R-:W-:Y:S01]  /*53d0*/  IMAD R35, R43, UR7, R34.reuse ;  /* 0x000000072b237c24 */ /* 0x100fe2000f8e0222 */
[----:B------:R-:W-:Y:S02]  /*53e0*/  IADD3 R32, P1, R32, UR8, RZ ;  /* 0x0000000820207c10 */ /* 0x000fe4000ff3e0ff */
[----:B------:R-:W-:Y:S02]  /*53f0*/  PRMT R34, RZ, 0x7610, R34 ;  /* 0x00007610ff227816 */ /* 0x000fe40000000022 */
[----:B------:R-:W-:Y:S01]  /*5400*/  IADD3.X R33, R33, UR9, R35, P1, !PT ;  /* 0x0000000921217c10 */ /* 0x000fe20008ffe423 */
[----:B------:R-:W-:Y:S08]  /*5410*/  @P3 BRA `(.L_x_34) ;  /* 0x0000000000043947 */ /* 0x000ff00003800000 */
[----:B------:R0:W5:Y:S02]  /*5420*/  LDG.E.U8 R34, desc[UR16][R32.64] ;  /* 0x0000001020227981 */ /* 0x000164000c1e1100 */
.L_x_34:
[----:B------:R-:W-:Y:S05]  /*5430*/  BSYNC B1 ;  /* 0x0000000000017941 */ /* 0x000fea0003800000 */
.L_x_33:
[----:B-----5:R-:W-:Y:S01]  /*5440*/  LOP3.LUT R34, R34, 0xff, RZ, 0xc0, !PT ;  /* 0x000000ff22227812 */ /* 0x020fe200078ec0ff */
[----:B------:R-:W-:Y:S01]  /*5450*/  BSSY B1, `(.L_x_35) ;  /* 0x000000b000017945 */ /* 0x000fe20003800000 */
[----:B------:R-:W-:Y:S02]  /*5460*/  ISETP.LT.OR P2, PT, R42, 0x2, !P0 ;  /* 0x000000022a00780c */ /* 0x000fe40004741670 */
[----:B------:R-:W-:-:S05]  /*5470*/  F2FP.F16.E5M2.UNPACK_B R34, R34 ;  /* 0x00000022ff22723e */ /* 0x000fca00020004ff */
[----:B------:R-:W-:-:S05]  /*5480*/  HADD2.F32 R34, -RZ, R34.H0_H0 ;  /* 0x20000022ff227230 */ /* 0x000fca0000004100 */
[----:B------:R-:W-:Y:S01]  /*5490*/  FMUL R35, R34, UR21 ;  /* 0x0000001522237c20 */ /* 0x000fe20008400000 */
[----:B------:R-:W-:-:S03]  /*54a0*/  PRMT R34, RZ, 0x7610, R34 ;  /* 0x00007610ff227816 */ /* 0x000fc60000000022 */
[----:B------:R-:W-:-:S05]  /*54b0*/  FFMA R35, R226, UR20, R35 ;  /* 0x00000014e2237c23 */ /* 0x000fca0008000023 */
[----:B------:R-:W-:-:S05]  /*54c0*/  F2FP.SATFINITE.E5M2.F32.PACK_AB_MERGE_C R35, RZ, R35, RZ ;  /* 0x00000023ff23723e */ /* 0x000fca00048060ff */
[----:B------:R1:W-:Y:S01]  /*54d0*/  @!P3 STG.E.U8 desc[UR16][R24.64], R35 ;  /* 0x000000231800b986 */ /* 0x0003e2000c101110 */
[----:B------:R-:W-:Y:S05]  /*54e0*/  @P2 BRA `(.L_x_36) ;  /* 0x0000000000042947 */ /* 0x000fea0003800000 */
[----:B------:R2:W5:Y:S02]  /*54f0*/  LDG.E.U8 R34, desc[UR16][R32.64+0x1] ;  /* 0x0000011020227981 */ /* 0x000564000c1e1100 */
.L_x_36:
[----:B------:R-:W-:Y:S05]  /*5500*/  BSYNC B1 ;  /* 0x0000000000017941 */ /* 0x000fea0003800000 */
.L_x_35:
[----:B-----5:R-:W-:Y:S01]  /*5510*/  LOP3.LUT R34, R34, 0xff, RZ, 0xc0, !PT ;  /* 0x000000ff22227812 */ /* 0x020fe200078ec0ff */
[----:B------:R-:W-:Y:S01]  /*5520*/  BSSY B1, `(.L_x_37) ;  /* 0x0000013000017945 */ /* 0x000fe20003800000 */
[----:B------:R-:W-:Y:S02]  /*5530*/  IADD3 R45, P1, R43, 0x8, RZ ;  /* 0x000000082b2d7810 */ /* 0x000fe40007f3e0ff */
[----:B------:R-:W-:-:S03]  /*5540*/  F2FP.F16.E5M2.UNPACK_B R34, R34 ;  /* 0x00000022ff22723e */ /* 0x000fc600020004ff */
[----:B-1----:R-:W-:Y:S01]  /*5550*/  IMAD.X R35, RZ, RZ, R39, P1 ;  /* 0x000000ffff237224 */ /* 0x002fe200008e0627 */
[----:B------:R-:W-:Y:S01]  /*5560*/  ISETP.GE.AND P1, PT, R41, 0x9, PT ;  /* 0x000000092900780c */ /* 0x000fe20003f26270 */
[----:B------:R-:W-:Y:S02]  /*5570*/  HADD2.F32 R34, -RZ, R34.H0_H0 ;  /* 0x20000022ff227230 */ /* 0x000fe40000004100 */
[----:B------:R-:W-:Y:S01]  /*5580*/  IMAD R46, R35, UR6, RZ ;  /* 0x00000006232e7c24 */ /* 0x000fe2000f8e02ff */
[----:B------:R-:W-:Y:S02]  /*5590*/  ISETP.LT.OR P5, PT, R42, 0x1, !P1 ;  /* 0x000000012a00780c */ /* 0x000fe40004fa1670 */
[----:B------:R-:W-:Y:S01]  /*55a0*/  FMUL R44, R34, UR21 ;  /* 0x00000015222c7c20 */ /* 0x000fe20008400000 */
[----:B------:R-:W-:-:S04]  /*55b0*/  IMAD.WIDE.U32 R34, R45, UR6, R36 ;  /* 0x000000062d227c25 */ /* 0x000fc8000f8e0024 */
[----:B------:R-:W-:Y:S01]  /*55c0*/  FFMA R44, R225, UR20, R44 ;  /* 0x00000014e12c7c23 */ /* 0x000fe2000800002c */
[----:B------:R-:W-:Y:S01]  /*55d0*/  IMAD R45, R45, UR7, R46 ;  /* 0x000000072d2d7c24 */ /* 0x000fe2000f8e022e */
[----:B------:R-:W-:-:S03]  /*55e0*/  IADD3 R34, P3, R34, UR8, RZ ;  /* 0x0000000822227c10 */ /* 0x000fc6000ff7e0ff */
[----:B------:R-:W-:Y:S02]  /*55f0*/  F2FP.SATFINITE.E5M2.F32.PACK_AB_MERGE_C R47, RZ, R44, RZ ;  /* 0x0000002cff2f723e */ /* 0x000fe400048060ff */
[----:B------:R-:W-:Y:S02]  /*5600*/  IADD3.X R35, R35, UR9, R45, P3, !PT ;  /* 0x0000000923237c10 */ /* 0x000fe40009ffe42d */
[----:B------:R-:W-:Y:S01]  /*5610*/  PRMT R44, RZ, 0x7610, R44 ;  /* 0x00007610ff2c7816 */ /* 0x000fe2000000002c */
[----:B------:R1:W-:Y:S01]  /*5620*/  @!P2 STG.E.U8 desc[UR16][R24.64+0x1], R47 ;  /* 0x0000012f1800a986 */ /* 0x0003e2000c101110 */
[----:B------:R-:W-:Y:S05]  /*5630*/  @P5 BRA `(.L_x_38) ;  /* 0x0000000000045947 */ /* 0x000fea0003800000 */
[----:B------:R3:W5:Y:S02]  /*5640*/  LDG.E.U8 R44, desc[UR16][R34.64] ;  /* 0x00000010222c7981 */ /* 0x000764000c1e1100 */
.L_x_38:
[----:B------:R-:W-:Y:S05]  /*5650*/  BSYNC B1 ;  /* 0x0000000000017941 */ /* 0x000fea0003800000 */
.L_x_37:
        /* <DEDUP_REMOVED lines=12> */
.L_x_40:
[----:B------:R-:W-:Y:S05]  /*5720*/  BSYNC B1 ;  /* 0x0000000000017941 */ /* 0x000fea0003800000 */
.L_x_39:
[----:B-----5:R-:W-:Y:S01]  /*5730*/  LOP3.LUT R44, R44, 0xff, RZ, 0xc0, !PT ;  /* 0x000000ff2c2c7812 */ /* 0x020fe200078ec0ff */
[----:B------:R-:W-:Y:S01]  /*5740*/  BSSY B1, `(.L_x_41) ;  /* 0x000000b000017945 */ /* 0x000fe20003800000 */
[----:B------:R-:W-:Y:S02]  /*5750*/  ISETP.LT.OR P3, PT, R42, 0x9, !P0 ;  /* 0x000000092a00780c */ /* 0x000fe40004761670 */
[----:B------:R-:W-:-:S05]  /*5760*/  F2FP.F16.E5M2.UNPACK_B R44, R44 ;  /* 0x0000002cff2c723e */ /* 0x000fca00020004ff */
[----:B------:R-:W-:-:S05]  /*5770*/  HADD2.F32 R44, -RZ, R44.H0_H0 ;  /* 0x2000002cff2c7230 */ /* 0x000fca0000004100 */
[----:B------:R-:W-:-:S04]  /*5780*/  FMUL R44, R44, UR21 ;  /* 0x000000152c2c7c20 */ /* 0x000fc80008400000 */
[----:B------:R-:W-:-:S05]  /*5790*/  FFMA R44, R223, UR20, R44 ;  /* 0x00000014df2c7c23 */ /* 0x000fca000800002c */
[----:B----4-:R-:W-:Y:S02]  /*57a0*/  F2FP.SATFINITE.E5M2.F32.PACK_AB_MERGE_C R45, RZ, R44, RZ ;  /* 0x0000002cff2d723e */ /* 0x010fe400048060ff */
[----:B------:R-:W-:-:S03]  /*57b0*/  PRMT R44, RZ, 0x7610, R44 ;  /* 0x00007610ff2c7816 */ /* 0x000fc6000000002c */
[----:B------:R4:W-:Y:S01]  /*57c0*/  @!P2 STG.E.U8 desc[UR16][R26.64+0x1], R45 ;  /* 0x0000012d1a00a986 */ /* 0x0009e2000c101110 */
[----:B------:R-:W-:Y:S05]  /*57d0*/  @P3 BRA `(.L_x_42) ;  /* 0x0000000000043947 */ /* 0x000fea0003800000 */
[----:B------:R0:W5:Y:S02]  /*57e0*/  LDG.E.U8 R44, desc[UR16][R32.64+0x8] ;  /* 0x00000810202c7981 */ /* 0x000164000c1e1100 */
.L_x_42:
[----:B------:R-:W-:Y:S05]  /*57f0*/  BSYNC B1 ;  /* 0x0000000000017941 */ /* 0x000fea0003800000 */
.L_x_41:
[----:B-----5:R-:W-:Y:S01]  /*5800*/  LOP3.LUT R44, R44, 0xff, RZ, 0xc0, !PT ;  /* 0x000000ff2c2c7812 */ /* 0x020fe200078ec0ff */
[----:B------:R-:W-:Y:S01]  /*5810*/  BSSY B1, `(.L_x_43) ;  /* 0x000000b000017945 */ /* 0x000fe20003800000 */
[----:B------:R-:W-:Y:S02]  /*5820*/  ISETP.LT.OR P2, PT, R42, 0xa, !P0 ;  /* 0x0000000a2a00780c */ /* 0x000fe40004741670 */
[----:B------:R-:W-:-:S05]  /*5830*/  F2FP.F16.E5M2.UNPACK_B R44, R44 ;  /* 0x0000002cff2c723e */ /* 0x000fca00020004ff */
[----:B------:R-:W-:-:S05]  /*5840*/  HADD2.F32 R44, -RZ, R44.H0_H0 ;  /* 0x2000002cff2c7230 */ /* 0x000fca0000004100 */
[----:B----4-:R-:W-:Y:S01]  /*5850*/  FMUL R45, R44, UR21 ;  /* 0x000000152c2d7c20 */ /* 0x010fe20008400000 */
[----:B------:R-:W-:-:S03]  /*5860*/  PRMT R44, RZ, 0x7610, R44 ;  /* 0x00007610ff2c7816 */ /* 0x000fc6000000002c */
[----:B------:R-:W-:-:S05]  /*5870*/  FFMA R45, R222, UR20, R45 ;  /* 0x00000014de2d7c23 */ /* 0x000fca000800002d */
[----:B------:R-:W-:-:S05]  /*5880*/  F2FP.SATFINITE.E5M2.F32.PACK_AB_MERGE_C R45, RZ, R45, RZ ;  /* 0x0000002dff2d723e */ /* 0x000fca00048060ff */
[----:B------:R4:W-:Y:S01]  /*5890*/  @!P3 STG.E.U8 desc[UR16][R24.64+0x8], R45 ;  /* 0x0000082d1800b986 */ /* 0x0009e2000c101110 */
[----:B------:R-:W-:Y:S05]  /*58a0*/  @P2 BRA `(.L_x_44) ;  /* 0x0000000000042947 */ /* 0x000fea0003800000 */
[----:B------:R0:W5:Y:S02]  /*58b0*/  LDG.E.U8 R44, desc[UR16][R32.64+0x9] ;  /* 0x00000910202c7981 */ /* 0x000164000c1e1100 */
.L_x_44:
[----:B------:R-:W-:Y:S05]  /*58c0*/  BSYNC B1 ;  /* 0x0000000000017941 */ /* 0x000fea0003800000 */
.L_x_43:
        /* <DEDUP_REMOVED lines=12> */
.L_x_46:
[----:B------:R-:W-:Y:S05]  /*5990*/  BSYNC B1 ;  /* 0x0000000000017941 */ /* 0x000fea0003800000 */
.L_x_45:
        /* <DEDUP_REMOVED lines=12> */
.L_x_48:
[----:B------:R-:W-:Y:S05]  /*5a60*/  BSYNC B1 ;  /* 0x0000000000017941 */ /* 0x000fea0003800000 */
.L_x_47:
        /* <DEDUP_REMOVED lines=12> */
.L_x_50:
[----:B------:R-:W-:Y:S05]  /*5b30*/  BSYNC B1 ;  /* 0x0000000000017941 */ /* 0x000fea0003800000 */
.L_x_49:
        /* <DEDUP_REMOVED lines=12> */
.L_x_52:
[----:B------:R-:W-:Y:S05]  /*5c00*/  BSYNC B1 ;  /* 0x0000000000017941 */ /* 0x000fea0003800000 */
.L_x_51:
        /* <DEDUP_REMOVED lines=12> */
.L_x_54:
[----:B------:R-:W-:Y:S05]  /*5cd0*/  BSYNC B1 ;  /* 0x0000000000017941 */ /* 0x000fea0003800000 */
.L_x_53:
        /* <DEDUP_REMOVED lines=12> */
.L_x_56:
[----:B------:R-:W-:Y:S05]  /*5da0*/  BSYNC B1 ;  /* 0x0000000000017941 */ /* 0x000fea0003800000 */
.L_x_55:
        /* <DEDUP_REMOVED lines=12> */
.L_x_58:
[----:B------:R-:W-:Y:S05]  /*5e70*/  BSYNC B1 ;  /* 0x0000000000017941 */ /* 0x000fea0003800000 */
.L_x_57:
        /* <DEDUP_REMOVED lines=12> */
.L_x_60:
[----:B------:R-:W-:Y:S05]  /*5f40*/  BSYNC B1 ;  /* 0x0000000000017941 */ /* 0x000fea0003800000 */
.L_x_59:
        /* <DEDUP_REMOVED lines=12> */
.L_x_62:
[----:B------:R-:W-:Y:S05]  /*6010*/  BSYNC B1 ;  /* 0x0000000000017941 */ /* 0x000fea0003800000 */
.L_x_61:
        /* <DEDUP_REMOVED lines=12> */
.L_x_64:
[----:B------:R-:W-:Y:S05]  /*60e0*/  BSYNC B1 ;  /* 0x0000000000017941 */ /* 0x000fea0003800000 */
.L_x_63:
        /* <DEDUP_REMOVED lines=12> */
.L_x_66:
[----:B------:R-:W-:Y:S05]  /*61b0*/  BSYNC B1 ;  /* 0x0000000000017941 */ /* 0x000fea0003800000 */
.L_x_65:
        /* <DEDUP_REMOVED lines=12> */
.L_x_68:
[----:B------:R-:W-:Y:S05]  /*6280*/  BSYNC B1 ;  /* 0x0000000000017941 */ /* 0x000fea0003800000 */
.L_x_67:
        /* <DEDUP_REMOVED lines=12> */
.L_x_70:
[----:B------:R-:W-:Y:S05]  /*6350*/  BSYNC B1 ;  /* 0x0000000000017941 */ /* 0x000fea0003800000 */
.L_x_69:
        /* <DEDUP_REMOVED lines=12> */
.L_x_72:
[----:B------:R-:W-:Y:S05]  /*6420*/  BSYNC B1 ;  /* 0x0000000000017941 */ /* 0x000fea0003800000 */
.L_x_71:
        /* <DEDUP_REMOVED lines=12> */
.L_x_74:
[----:B------:R-:W-:Y:S05]  /*64f0*/  BSYNC B1 ;  /* 0x0000000000017941 */ /* 0x000fea0003800000 */
.L_x_73:
        /* <DEDUP_REMOVED lines=12> */
.L_x_76:
[----:B------:R-:W-:Y:S05]  /*65c0*/  BSYNC B1 ;  /* 0x0000000000017941 */ /* 0x000fea0003800000 */
.L_x_75:
        /* <DEDUP_REMOVED lines=12> */
.L_x_78:
[----:B------:R-:W-:Y:S05]  /*6690*/  BSYNC B1 ;  /* 0x0000000000017941 */ /* 0x000fea0003800000 */
.L_x_77:
        /* <DEDUP_REMOVED lines=12> */
.L_x_80:
[----:B------:R-:W-:Y:S05]  /*6760*/  BSYNC B1 ;  /* 0x0000000000017941 */ /* 0x000fea0003800000 */
.L_x_79:
        /* <DEDUP_REMOVED lines=12> */
.L_x_82:
[----:B------:R-:W-:Y:S05]  /*6830*/  BSYNC B1 ;  /* 0x0000000000017941 */ /* 0x000fea0003800000 */
.L_x_81:
        /* <DEDUP_REMOVED lines=12> */
.L_x_84:
[----:B------:R-:W-:Y:S05]  /*6900*/  BSYNC B1 ;  /* 0x0000000000017941 */ /* 0x000fea0003800000 */
.L_x_83:
        /* <DEDUP_REMOVED lines=12> */
.L_x_86:
[----:B------:R-:W-:Y:S05]  /*69d0*/  BSYNC B1 ;  /* 0x0000000000017941 */ /* 0x000fea0003800000 */
.L_x_85:
        /* <DEDUP_REMOVED lines=12> */
.L_x_88:
[----:B------:R-:W-:Y:S05]  /*6aa0*/  BSYNC B1 ;  /* 0x0000000000017941 */ /* 0x000fea0003800000 */
.L_x_87:
        /* <DEDUP_REMOVED lines=12> */
.L_x_90:
[----:B------:R-:W-:Y:S05]  /*6b70*/  BSYNC B1 ;  /* 0x0000000000017941 */ /* 0x000fea0003800000 */
.L_x_89:
        /* <DEDUP_REMOVED lines=12> */
.L_x_92:
[----:B------:R-:W-:Y:S05]  /*6c40*/  BSYNC B1 ;  /* 0x0000000000017941 */ /* 0x000fea0003800000 */
.L_x_91:
        /* <DEDUP_REMOVED lines=12> */
.L_x_94:
[----:B------:R-:W-:Y:S05]  /*6d10*/  BSYNC B1 ;  /* 0x0000000000017941 */ /* 0x000fea0003800000 */
.L_x_93:
        /* <DEDUP_REMOVED lines=12> */
.L_x_96:
[----:B------:R-:W-:Y:S05]  /*6de0*/  BSYNC B1 ;  /* 0x0000000000017941 */ /* 0x000fea0003800000 */
.L_x_95:
        /* <DEDUP_REMOVED lines=12> */
.L_x_98:
[----:B------:R-:W-:Y:S05]  /*6eb0*/  BSYNC B1 ;  /* 0x0000000000017941 */ /* 0x000fea0003800000 */
.L_x_97:
        /* <DEDUP_REMOVED lines=12> */
.L_x_100:
[----:B------:R-:W-:Y:S05]  /*6f80*/  BSYNC B1 ;  /* 0x0000000000017941 */ /* 0x000fea0003800000 */
.L_x_99:
        /* <DEDUP_REMOVED lines=12> */
.L_x_102:
[----:B------:R-:W-:Y:S05]  /*7050*/  BSYNC B1 ;  /* 0x0000000000017941 */ /* 0x000fea0003800000 */
.L_x_101:
        /* <DEDUP_REMOVED lines=12> */
.L_x_104:
[----:B------:R-:W-:Y:S05]  /*7120*/  BSYNC B1 ;  /* 0x0000000000017941 */ /* 0x000fea0003800000 */
.L_x_103:
        /* <DEDUP_REMOVED lines=12> */
.L_x_106:
[----:B------:R-:W-:Y:S05]  /*71f0*/  BSYNC B1 ;  /* 0x0000000000017941 */ /* 0x000fea0003800000 */
.L_x_105:
        /* <DEDUP_REMOVED lines=12> */
.L_x_108:
[----:B------:R-:W-:Y:S05]  /*72c0*/  BSYNC B1 ;  /* 0x0000000000017941 */ /* 0x000fea0003800000 */
.L_x_107:
        /* <DEDUP_REMOVED lines=12> */
.L_x_110:
[----:B------:R-:W-:Y:S05]  /*7390*/  BSYNC B1 ;  /* 0x0000000000017941 */ /* 0x000fea0003800000 */
.L_x_109:
        /* <DEDUP_REMOVED lines=12> */
.L_x_112:
[----:B------:R-:W-:Y:S05]  /*7460*/  BSYNC B1 ;  /* 0x0000000000017941 */ /* 0x000fea0003800000 */
.L_x_111:
        /* <DEDUP_REMOVED lines=12> */
.L_x_114:
[----:B------:R-:W-:Y:S05]  /*7530*/  BSYNC B1 ;  /* 0x0000000000017941 */ /* 0x000fea0003800000 */
.L_x_113:
        /* <DEDUP_REMOVED lines=12> */
.L_x_116:
[----:B------:R-:W-:Y:S05]  /*7600*/  BSYNC B1 ;  /* 0x0000000000017941 */ /* 0x000fea0003800000 */
.L_x_115:
        /* <DEDUP_REMOVED lines=12> */
.L_x_118:
[----:B------:R-:W-:Y:S05]  /*76d0*/  BSYNC B1 ;  /* 0x0000000000017941 */ /* 0x000fea0003800000 */
.L_x_117:
        /* <DEDUP_REMOVED lines=12> */
.L_x_120:
[----:B------:R-:W-:Y:S05]  /*77a0*/  BSYNC B1 ;  /* 0x0000000000017941 */ /* 0x000fea0003800000 */
.L_x_119:
        /* <DEDUP_REMOVED lines=12> */
.L_x_122:
[----:B------:R-:W-:Y:S05]  /*7870*/  BSYNC B1 ;  /* 0x0000000000017941 */ /* 0x000fea0003800000 */
.L_x_121:
        /* <DEDUP_REMOVED lines=12> */
.L_x_124:
[----:B------:R-:W-:Y:S05]  /*7940*/  BSYNC B1 ;  /* 0x0000000000017941 */ /* 0x000fea0003800000 */
.L_x_123:
        /* <DEDUP_REMOVED lines=12> */
.L_x_126:
[----:B------:R-:W-:Y:S05]  /*7a10*/  BSYNC B1 ;  /* 0x0000000000017941 */ /* 0x000fea0003800000 */
.L_x_125:
        /* <DEDUP_REMOVED lines=12> */
.L_x_128:
[----:B------:R-:W-:Y:S05]  /*7ae0*/  BSYNC B1 ;  /* 0x0000000000017941 */ /* 0x000fea0003800000 */
.L_x_127:
        /* <DEDUP_REMOVED lines=12> */
.L_x_130:
[----:B------:R-:W-:Y:S05]  /*7bb0*/  BSYNC B1 ;  /* 0x0000000000017941 */ /* 0x000fea0003800000 */
.L_x_129:
        /* <DEDUP_REMOVED lines=12> */
.L_x_132:
[----:B------:R-:W-:Y:S05]  /*7c80*/  BSYNC B1 ;  /* 0x0000000000017941 */ /* 0x000fea0003800000 */
.L_x_131:
        /* <DEDUP_REMOVED lines=12> */
.L_x_134:
[----:B------:R-:W-:Y:S05]  /*7d50*/  BSYNC B1 ;  /* 0x0000000000017941 */ /* 0x000fea0003800000 */
.L_x_133:
        /* <DEDUP_REMOVED lines=12> */
.L_x_136:
[----:B------:R-:W-:Y:S05]  /*7e20*/  BSYNC B1 ;  /* 0x0000000000017941 */ /* 0x000fea0003800000 */
.L_x_135:
        /* <DEDUP_REMOVED lines=12> */
.L_x_138:
[----:B------:R-:W-:Y:S05]  /*7ef0*/  BSYNC B1 ;  /* 0x0000000000017941 */ /* 0x000fea0003800000 */
.L_x_137:
        /* <DEDUP_REMOVED lines=12> */
.L_x_140:
[----:B------:R-:W-:Y:S05]  /*7fc0*/  BSYNC B1 ;  /* 0x0000000000017941 */ /* 0x000fea0003800000 */
.L_x_139:
        /* <DEDUP_REMOVED lines=12> */
.L_x_142:
[----:B------:R-:W-:Y:S05]  /*8090*/  BSYNC B1 ;  /* 0x0000000000017941 */ /* 0x000fea0003800000 */
.L_x_141:
        /* <DEDUP_REMOVED lines=12> */
.L_x_144:
[----:B------:R-:W-:Y:S05]  /*8160*/  BSYNC B1 ;  /* 0x0000000000017941 */ /* 0x000fea0003800000 */
.L_x_143:
        /* <DEDUP_REMOVED lines=12> */
.L_x_146:
[----:B------:R-:W-:Y:S05]  /*8230*/  BSYNC B1 ;  /* 0x0000000000017941 */ /* 0x000fea0003800000 */
.L_x_145:
        /* <DEDUP_REMOVED lines=12> */
.L_x_148:
[----:B------:R-:W-:Y:S05]  /*8300*/  BSYNC B1 ;  /* 0x0000000000017941 */ /* 0x000fea0003800000 */
.L_x_147:
        /* <DEDUP_REMOVED lines=12> */
.L_x_150:
[----:B------:R-:W-:Y:S05]  /*83d0*/  BSYNC B1 ;  /* 0x0000000000017941 */ /* 0x000fea0003800000 */
.L_x_149:
        /* <DEDUP_REMOVED lines=12> */
.L_x_152:
[----:B------:R-:W-:Y:S05]  /*84a0*/  BSYNC B1 ;  /* 0x0000000000017941 */ /* 0x000fea0003800000 */
.L_x_151:
        /* <DEDUP_REMOVED lines=12> */
.L_x_154:
[----:B------:R-:W-:Y:S05]  /*8570*/  BSYNC B1 ;  /* 0x0000000000017941 */ /* 0x000fea0003800000 */
.L_x_153:
        /* <DEDUP_REMOVED lines=12> */
.L_x_156:
[----:B------:R-:W-:Y:S05]  /*8640*/  BSYNC B1 ;  /* 0x0000000000017941 */ /* 0x000fea0003800000 */
.L_x_155:
[----:B-----5:R-:W-:Y:S01]  /*8650*/  LOP3.LUT R44, R44, 0xff, RZ, 0xc0, !PT ;  /* 0x000000ff2c2c7812 */ /* 0x020fe200078ec0ff */
[----:B------:R-:W-:Y:S01]  /*8660*/  BSSY B1, `(.L_x_157) ;  /* 0x000000b000017945 */ /* 0x000fe20003800000 */
[----:B------:R-:W-:Y:S02]  /*8670*/  ISETP.LT.OR P2, PT, R42, 0x79, !P1 ;  /* 0x000000792a00780c */ /* 0x000fe40004f41670 */
[----:B------:R-:W-:Y:S02]  /*8680*/  F2FP.F16.E5M2.UNPACK_B R44, R44 ;  /* 0x0000002cff2c723e */ /* 0x000fe400020004ff */
[----:B0-2---:R-:W-:-:S03]  /*8690*/  PRMT R32, RZ, 0x7610, R32 ;  /* 0x00007610ff207816 */ /* 0x005fc60000000020 */
[----:B------:R-:W-:-:S05]  /*86a0*/  HADD2.F32 R44, -RZ, R44.H0_H0 ;  /* 0x2000002cff2c7230 */ /* 0x000fca0000004100 */
[----:B------:R-:W-:-:S04]  /*86b0*/  FMUL R44, R44, UR21 ;  /* 0x000000152c2c7c20 */ /* 0x000fc80008400000 */
[----:B------:R-:W-:-:S05]  /*86c0*/  FFMA R44, R165, UR20, R44 ;  /* 0x00000014a52c7c23 */ /* 0x000fca000800002c */
[----:B------:R-:W-:-:S05]  /*86d0*/  F2FP.SATFINITE.E5M2.F32.PACK_AB_MERGE_C R33, RZ, R44, RZ ;  /* 0x0000002cff21723e */ /* 0x000fca00048060ff */
[----:B------:R0:W-:Y:S01]  /*86e0*/  @!P0 STG.E.U8 desc[UR16][R24.64+0x79], R33 ;  /* 0x0000792118008986 */ /* 0x0001e2000c101110 */
[----:B------:R-:W-:Y:S05]  /*86f0*/  @P2 BRA `(.L_x_158) ;  /* 0x0000000000042947 */ /* 0x000fea0003800000 */
[----:B------:R2:W5:Y:S02]  /*8700*/  LDG.E.U8 R32, desc[UR16][R34.64+0x78] ;  /* 0x0000781022207981 */ /* 0x000564000c1e1100 */
.L_x_158:
[----:B------:R-:W-:Y:S05]  /*8710*/  BSYNC B1 ;  /* 0x0000000000017941 */ /* 0x000fea0003800000 */
.L_x_157:
[----:B-----5:R-:W-:Y:S01]  /*8720*/  LOP3.LUT R32, R32, 0xff, RZ, 0xc0, !PT ;  /* 0x000000ff20207812 */ /* 0x020fe200078ec0ff */
[----:B------:R-:W-:Y:S01]  /*8730*/  BSSY B1, `(.L_x_159) ;  /* 0x000000b000017945 */ /* 0x000fe20003800000 */
[----:B------:R-:W-:Y:S02]  /*8740*/  ISETP.LT.OR P1, PT, R42, 0x7a, !P1 ;  /* 0x0000007a2a00780c */ /* 0x000fe40004f21670 */
[----:B------:R-:W-:Y:S02]  /*8750*/  F2FP.F16.E5M2.UNPACK_B R32, R32 ;  /* 0x00000020ff20723e */ /* 0x000fe400020004ff */
[----:B01--4-:R-:W-:-:S03]  /*8760*/  PRMT R24, RZ, 0x7610, R24 ;  /* 0x00007610ff187816 */ /* 0x013fc60000000018 */
[----:B------:R-:W-:-:S05]  /*8770*/  HADD2.F32 R32, -RZ, R32.H0_H0 ;  /* 0x20000020ff207230 */ /* 0x000fca0000004100 */
[----:B------:R-:W-:-:S04]  /*8780*/  FMUL R25, R32, UR21 ;  /* 0x0000001520197c20 */ /* 0x000fc80008400000 */
[----:B------:R-:W-:-:S05]  /*8790*/  FFMA R25, R164, UR20, R25 ;  /* 0x00000014a4197c23 */ /* 0x000fca0008000019 */
[----:B------:R-:W-:-:S05]  /*87a0*/  F2FP.SATFINITE.E5M2.F32.PACK_AB_MERGE_C R25, RZ, R25, RZ ;  /* 0x00000019ff19723e */ /* 0x000fca00048060ff */
[----:B------:R0:W-:Y:S01]  /*87b0*/  @!P2 STG.E.U8 desc[UR16][R26.64+0x78], R25 ;  /* 0x000078191a00a986 */ /* 0x0001e2000c101110 */
[----:B------:R-:W-:Y:S05]  /*87c0*/  @P1 BRA `(.L_x_160) ;  /* 0x0000000000041947 */ /* 0x000fea0003800000 */
[----:B------:R1:W5:Y:S02]  /*87d0*/  LDG.E.U8 R24, desc[UR16][R34.64+0x79] ;  /* 0x0000791022187981 */ /* 0x000364000c1e1100 */
.L_x_160:
[----:B------:R-:W-:Y:S05]  /*87e0*/  BSYNC B1 ;  /* 0x0000000000017941 */ /* 0x000fea0003800000 */
.L_x_159:
[----:B-----5:R-:W-:Y:S01]  /*87f0*/  LOP3.LUT R24, R24, 0xff, RZ, 0xc0, !PT ;  /* 0x000000ff18187812 */ /* 0x020fe200078ec0ff */
[----:B------:R-:W-:Y:S01]  /*8800*/  BSSY B1, `(.L_x_161) ;  /* 0x0000013000017945 */ /* 0x000fe20003800000 */
[----:B------:R-:W-:Y:S02]  /*8810*/  IADD3 R33, P0, R43, 0x80, RZ ;  /* 0x000000802b217810 */ /* 0x000fe40007f1e0ff */
[----:B------:R-:W-:-:S03]  /*8820*/  F2FP.F16.E5M2.UNPACK_B R24, R24 ;  /* 0x00000018ff18723e */ /* 0x000fc600020004ff */
[----:B0-----:R-:W-:Y:S01]  /*8830*/  IMAD.X R25, RZ, RZ, R39, P0 ;  /* 0x000000ffff197224 */ /* 0x001fe200000e0627 */
[----:B------:R-:W-:Y:S01]  /*8840*/  ISETP.GE.AND P0, PT, R41, 0x81, PT ;  /* 0x000000812900780c */ /* 0x000fe20003f06270 */
[----:B------:R-:W-:Y:S02]  /*8850*/  HADD2.F32 R24, -RZ, R24.H0_H0 ;  /* 0x20000018ff187230 */ /* 0x000fe40000004100 */
[----:B-123--:R-:W-:Y:S01]  /*8860*/  IMAD R34, R25, UR6, RZ ;  /* 0x0000000619227c24 */ /* 0x00efe2000f8e02ff */
        /* <DEDUP_REMOVED lines=12> */
.L_x_162:
[----:B------:R-:W-:Y:S05]  /*8930*/  BSYNC B1 ;  /* 0x0000000000017941 */ /* 0x000fea0003800000 */
.L_x_161:
[----:B-----5:R-:W-:Y:S01]  /*8940*/  LOP3.LUT R32, R32, 0xff, RZ, 0xc0, !PT ;  /* 0x000000ff20207812 */ /* 0x020fe200078ec0ff */
[----:B------:R-:W-:Y:S01]  /*8950*/  BSSY B1, `(.L_x_163) ;  /* 0x000000b000017945 */ /* 0x000fe20003800000 */
[----:B------:R-:W-:Y:S02]  /*8960*/  ISETP.LT.OR P2, PT, R42, 0x2, !P0 ;  /* 0x000000022a00780c */ /* 0x000fe40004741670 */
[----:B------:R-:W-:Y:S02]  /*8970*/  F2FP.F16.E5M2.UNPACK_B R32, R32 ;  /* 0x00000020ff20723e */ /* 0x000fe400020004ff */
[----:B0-----:R-:W-:-:S03]  /*8980*/  PRMT R26, RZ, 0x7610, R26 ;  /* 0x00007610ff1a7816 */ /* 0x001fc6000000001a */
[----:B------:R-:W-:-:S05]  /*8990*/  HADD2.F32 R32, -RZ, R32.H0_H0 ;  /* 0x20000020ff207230 */ /* 0x000fca0000004100 */
[----:B------:R-:W-:-:S04]  /*89a0*/  FMUL R27, R32, UR21 ;  /* 0x00000015201b7c20 */ /* 0x000fc80008400000 */
[----:B------:R-:W-:-:S05]  /*89b0*/  FFMA R27, R162, UR20, R27 ;  /* 0x00000014a21b7c23 */ /* 0x000fca000800001b */
[----:B------:R-:W-:-:S05]  /*89c0*/  F2FP.SATFINITE.E5M2.F32.PACK_AB_MERGE_C R27, RZ, R27, RZ ;  /* 0x0000001bff1b723e */ /* 0x000fca00048060ff */
[----:B------:R0:W-:Y:S01]  /*89d0*/  @!P3 STG.E.U8 desc[UR16][R28.64], R27 ;  /* 0x0000001b1c00b986 */ /* 0x0001e2000c101110 */
[----:B------:R-:W-:Y:S05]  /*89e0*/  @P2 BRA `(.L_x_164) ;  /* 0x0000000000042947 */ /* 0x000fea0003800000 */
[----:B------:R2:W5:Y:S02]  /*89f0*/  LDG.E.U8 R26, desc[UR16][R24.64+0x1] ;  /* 0x00000110181a7981 */ /* 0x000564000c1e1100 */
.L_x_164:
[----:B------:R-:W-:Y:S05]  /*8a00*/  BSYNC B1 ;  /* 0x0000000000017941 */ /* 0x000fea0003800000 */
.L_x_163:
[----:B-----5:R-:W-:Y:S01]  /*8a10*/  LOP3.LUT R26, R26, 0xff, RZ, 0xc0, !PT ;  /* 0x000000ff1a1a7812 */ /* 0x020fe200078ec0ff */
[----:B------:R-:W-:Y:S01]  /*8a20*/  BSSY B1, `(.L_x_165) ;  /* 0x0000013000017945 */ /* 0x000fe20003800000 */
[----:B------:R-:W-:Y:S02]  /*8a30*/  IADD3 R43, P1, R43, 0x88, RZ ;  /* 0x000000882b2b7810 */ /* 0x000fe40007f3e0ff */
[----:B------:R-:W-:Y:S02]  /*8a40*/  F2FP.F16.E5M2.UNPACK_B R26, R26 ;  /* 0x0000001aff1a723e */ /* 0x000fe400020004ff */
[----:B------:R-:W-:Y:S01]  /*8a50*/  PRMT R32, RZ, 0x7610, R32 ;  /* 0x00007610ff207816 */ /* 0x000fe20000000020 */
[----:B------:R-:W-:Y:S01]  /*8a60*/  IMAD.X R38, RZ, RZ, R39, P1 ;  /* 0x000000ffff267224 */ /* 0x000fe200008e0627 */
[----:B------:R-:W-:Y:S01]  /*8a70*/  ISETP.GE.AND P1, PT, R41, 0x89, PT ;  /* 0x000000892900780c */ /* 0x000fe20003f26270 */
[----:B------:R-:W-:Y:S02]  /*8a80*/  HADD2.F32 R26, -RZ, R26.H0_H0 ;  /* 0x2000001aff1a7230 */ /* 0x000fe40000004100 */
[----:B------:R-:W-:Y:S01]  /*8a90*/  IMAD R38, R38, UR6, RZ ;  /* 0x0000000626267c24 */ /* 0x000fe2000f8e02ff */
[----:B------:R-:W-:Y:S01]  /*8aa0*/  ISETP.LT.OR P5, PT, R42, 0x1, !P1 ;  /* 0x000000012a00780c */ /* 0x000fe20004fa1670 */
[----:B------:R-:W-:-:S04]  /*8ab0*/  IMAD.WIDE.U32 R36, R43, UR6, R36 ;  /* 0x000000062b247c25 */ /* 0x000fc8000f8e0024 */
[----:B------:R-:W-:Y:S01]  /*8ac0*/  FMUL R26, R26, UR21 ;  /* 0x000000151a1a7c20 */ /* 0x000fe20008400000 */
[----:B------:R-:W-:-:S03]  /*8ad0*/  IMAD R43, R43, UR7, R38 ;  /* 0x000000072b2b7c24 */ /* 0x000fc6000f8e0226 */
[----:B------:R-:W-:Y:S01]  /*8ae0*/  FFMA R161, R161, UR20, R26 ;  /* 0x00000014a1a17c23 */ /* 0x000fe2000800001a */
[----:B------:R-:W-:-:S04]  /*8af0*/  IADD3 R26, P3, R36, UR8, RZ ;  /* 0x00000008241a7c10 */ /* 0x000fc8000ff7e0ff */
[----:B------:R-:W-:Y:S02]  /*8b00*/  F2FP.SATFINITE.E5M2.F32.PACK_AB_MERGE_C R161, RZ, R161, RZ ;  /* 0x000000a1ffa1723e */ /* 0x000fe400048060ff */
[----:B0-----:R-:W-:-:S03]  /*8b10*/  IADD3.X R27, R37, UR9, R43, P3, !PT ;  /* 0x00000009251b7c10 */ /* 0x001fc60009ffe42b */
[----:B------:R0:W-:Y:S01]  /*8b20*/  @!P2 STG.E.U8 desc[UR16][R28.64+0x1], R161 ;  /* 0x000001a11c00a986 */ /* 0x0001e2000c101110 */
[----:B------:R-:W-:Y:S05]  /*8b30*/  @P5 BRA `(.L_x_166) ;  /* 0x0000000000045947 */ /* 0x000fea0003800000 */
[----:B------:R3:W5:Y:S02]  /*8b40*/  LDG.E.U8 R32, desc[UR16][R26.64] ;  /* 0x000000101a207981 */ /* 0x000764000c1e1100 */
.L_x_166:
[----:B------:R-:W-:Y:S05]  /*8b50*/  BSYNC B1 ;  /* 0x0000000000017941 */ /* 0x000fea0003800000 */
.L_x_165:
        /* <DEDUP_REMOVED lines=12> */
.L_x_168:
[----:B------:R-:W-:Y:S05]  /*8c20*/  BSYNC B1 ;  /* 0x0000000000017941 */ /* 0x000fea0003800000 */
.L_x_167:
        /* <DEDUP_REMOVED lines=12> */
.L_x_170:
[----:B------:R-:W-:Y:S05]  /*8cf0*/  BSYNC B1 ;  /* 0x0000000000017941 */ /* 0x000fea0003800000 */
.L_x_169:
        /* <DEDUP_REMOVED lines=12> */
.L_x_172:
[----:B------:R-:W-:Y:S05]  /*8dc0*/  BSYNC B1 ;  /* 0x0000000000017941 */ /* 0x000fea0003800000 */
.L_x_171:
        /* <DEDUP_REMOVED lines=12> */
.L_x_174:
[----:B------:R-:W-:Y:S05]  /*8e90*/  BSYNC B1 ;  /* 0x0000000000017941 */ /* 0x000fea0003800000 */
.L_x_173:
        /* <DEDUP_REMOVED lines=12> */
.L_x_176:
[----:B------:R-:W-:Y:S05]  /*8f60*/  BSYNC B1 ;  /* 0x0000000000017941 */ /* 0x000fea0003800000 */
.L_x_175:
        /* <DEDUP_REMOVED lines=12> */
.L_x_178:
[----:B------:R-:W-:Y:S05]  /*9030*/  BSYNC B1 ;  /* 0x0000000000017941 */ /* 0x000fea0003800000 */
.L_x_177:
        /* <DEDUP_REMOVED lines=12> */
.L_x_180:
[----:B------:R-:W-:Y:S05]  /*9100*/  BSYNC B1 ;  /* 0x0000000000017941 */ /* 0x000fea0003800000 */
.L_x_179:
        /* <DEDUP_REMOVED lines=12> */
.L_x_182:
[----:B------:R-:W-:Y:S05]  /*91d0*/  BSYNC B1 ;  /* 0x0000000000017941 */ /* 0x000fea0003800000 */
.L_x_181:
        /* <DEDUP_REMOVED lines=12> */
.L_x_184:
[----:B------:R-:W-:Y:S05]  /*92a0*/  BSYNC B1 ;  /* 0x0000000000017941 */ /* 0x000fea0003800000 */
.L_x_183:
[----:B-----5:R-:W-:Y:S01]  /*92b0*/  LOP3.LUT R32, R32, 0xff, RZ, 0xc0, !PT ;  /* 0x000000ff20207812 */ /* 0x020fe200078ec0ff */
[----:B------:R-:W-:Y:S01]  /*92c0*/  BSSY B1, `(.L_x_185) ;  /* 0x000000b000017945 */ /* 0x000fe20003800000 */
[----:B------:R-:W-:Y:S02]  /*92d0*/  ISETP.LT.OR P3, PT, R42, 0x19, !P0 ;  /* 0x000000192a00780c */ /* 0x000fe40004761670 */
[----:B------:R-:W-:-:S05]  /*92e0*/  F2FP.F16.E5M2.UNPACK_B R32, R32 ;  /* 0x00000020ff20723e */ /* 0x000fca00020004ff */
[----:B------:R-:W-:-:S05]  /*92f0*/  HADD2.F32 R32, -RZ, R32.H0_H0 ;  /* 0x20000020ff207230 */ /* 0x000fca0000004100 */
[----:B------:R-:W-:-:S04]  /*9300*/  FMUL R32, R32, UR21 ;  /* 0x0000001520207c20 */ /* 0x000fc80008400000 */
[----:B------:R-:W-:Y:S01]  /*9310*/  FFMA R32, R23, UR20, R32 ;  /* 0x0000001417207c23 */ /* 0x000fe20008000020 */
[----:B------:R-:W-:-:S04]  /*9320*/  PRMT R23, RZ, 0x7610, R23 ;  /* 0x00007610ff177816 */ /* 0x000fc80000000017 */
[----:B----4-:R-:W-:-:S05]  /*9330*/  F2FP.SATFINITE.E5M2.F32.PACK_AB_MERGE_C R33, RZ, R32, RZ ;  /* 0x00000020ff21723e */ /* 0x010fca00048060ff */
[----:B------:R4:W-:Y:S01]  /*9340*/  @!P2 STG.E.U8 desc[UR16][R30.64+0x11], R33 ;  /* 0x000011211e00a986 */ /* 0x0009e2000c101110 */
[----:B------:R-:W-:Y:S05]  /*9350*/  @P3 BRA `(.L_x_186) ;  /* 0x0000000000043947 */ /* 0x000fea0003800000 */
[----:B------:R0:W5:Y:S02]  /*9360*/  LDG.E.U8 R23, desc[UR16][R24.64+0x18] ;  /* 0x0000181018177981 */ /* 0x000164000c1e1100 */
.L_x_186:
[----:B------:R-:W-:Y:S05]  /*9370*/  BSYNC B1 ;  /* 0x0000000000017941 */ /* 0x000fea0003800000 */
.L_x_185:
        /* <DEDUP_REMOVED lines=8> */
[----:B------:R-:W-:-:S05]  /*9400*/  F2FP.SATFINITE.E5M2.F32.PACK_AB_MERGE_C R23, RZ, R23, RZ ;  /* 0x00000017ff17723e */ /* 0x000fca00048060ff */
[----:B------:R0:W-:Y:S01]  /*9410*/  @!P3 STG.E.U8 desc[UR16][R28.64+0x18], R23 ;  /* 0x000018171c00b986 */ /* 0x0001e2000c101110 */
[----:B------:R-:W-:Y:S05]  /*9420*/  @P2 BRA `(.L_x_188) ;  /* 0x0000000000042947 */ /* 0x000fea0003800000 */
[----:B------:R0:W5:Y:S02]  /*9430*/  LDG.E.U8 R22, desc[UR16][R24.64+0x19] ;  /* 0x0000191018167981 */ /* 0x000164000c1e1100 */
.L_x_188:
[----:B------:R-:W-:Y:S05]  /*9440*/  BSYNC B1 ;  /* 0x0000000000017941 */ /* 0x000fea0003800000 */
.L_x_187:
        /* <DEDUP_REMOVED lines=8> */
[----:B0-----:R-:W-:-:S05]  /*94d0*/  F2FP.SATFINITE.E5M2.F32.PACK_AB_MERGE_C R23, RZ, R22, RZ ;  /* 0x00000016ff17723e */ /* 0x001fca00048060ff */
[----:B------:R0:W-:Y:S01]  /*94e0*/  @!P2 STG.E.U8 desc[UR16][R28.64+0x19], R23 ;  /* 0x000019171c00a986 */ /* 0x0001e2000c101110 */
[----:B------:R-:W-:Y:S05]  /*94f0*/  @P3 BRA `(.L_x_190) ;  /* 0x0000000000043947 */ /* 0x000fea0003800000 */
[----:B------:R0:W5:Y:S02]  /*9500*/  LDG.E.U8 R21, desc[UR16][R26.64+0x18] ;  /* 0x000018101a157981 */ /* 0x000164000c1e1100 */
.L_x_190:
[----:B------:R-:W-:Y:S05]  /*9510*/  BSYNC B1 ;  /* 0x0000000000017941 */ /* 0x000fea0003800000 */
.L_x_189:
        /* <DEDUP_REMOVED lines=12> */
.L_x_192:
[----:B------:R-:W-:Y:S05]  /*95e0*/  BSYNC B1 ;  /* 0x0000000000017941 */ /* 0x000fea0003800000 */
.L_x_191:
        /* <DEDUP_REMOVED lines=12> */
.L_x_194:
[----:B------:R-:W-:Y:S05]  /*96b0*/  BSYNC B1 ;  /* 0x0000000000017941 */ /* 0x000fea0003800000 */
.L_x_193:
        /* <DEDUP_REMOVED lines=12> */
.L_x_196:
[----:B------:R-:W-:Y:S05]  /*9780*/  BSYNC B1 ;  /* 0x0000000000017941 */ /* 0x000fea0003800000 */
.L_x_195:
        /* <DEDUP_REMOVED lines=12> */
.L_x_198:
[----:B------:R-:W-:Y:S05]  /*9850*/  BSYNC B1 ;  /* 0x0000000000017941 */ /* 0x000fea0003800000 */
.L_x_197:
        /* <DEDUP_REMOVED lines=12> */
.L_x_200:
[----:B------:R-:W-:Y:S05]  /*9920*/  BSYNC B1 ;  /* 0x0000000000017941 */ /* 0x000fea0003800000 */
.L_x_199:
        /* <DEDUP_REMOVED lines=12> */
.L_x_202:
[----:B------:R-:W-:Y:S05]  /*99f0*/  BSYNC B1 ;  /* 0x0000000000017941 */ /* 0x000fea0003800000 */
.L_x_201:
        /* <DEDUP_REMOVED lines=12> */
.L_x_204:
[----:B------:R-:W-:Y:S05]  /*9ac0*/  BSYNC B1 ;  /* 0x0000000000017941 */ /* 0x000fea0003800000 */
.L_x_203:
        /* <DEDUP_REMOVED lines=12> */
.L_x_206:
[----:B------:R-:W-:Y:S05]  /*9b90*/  BSYNC B1 ;  /* 0x0000000000017941 */ /* 0x000fea0003800000 */
.L_x_205:
        /* <DEDUP_REMOVED lines=12> */
.L_x_208:
[----:B------:R-:W-:Y:S05]  /*9c60*/  BSYNC B1 ;  /* 0x0000000000017941 */ /* 0x000fea0003800000 */
.L_x_207:
        /* <DEDUP_REMOVED lines=12> */
.L_x_210:
[----:B------:R-:W-:Y:S05]  /*9d30*/  BSYNC B1 ;  /* 0x0000000000017941 */ /* 0x000fea0003800000 */
.L_x_209:
        /* <DEDUP_REMOVED lines=12> */
.L_x_212:
[----:B------:R-:W-:Y:S05]  /*9e00*/  BSYNC B1 ;  /* 0x0000000000017941 */ /* 0x000fea0003800000 */
.L_x_211:
        /* <DEDUP_REMOVED lines=12> */
.L_x_214:
[----:B------:R-:W-:Y:S05]  /*9ed0*/  BSYNC B1 ;  /* 0x0000000000017941 */ /* 0x000fea0003800000 */
.L_x_213:
        /* <DEDUP_REMOVED lines=12> */
.L_x_216:
[----:B------:R-:W-:Y:S05]  /*9fa0*/  BSYNC B1 ;  /* 0x0000000000017941 */ /* 0x000fea0003800000 */
.L_x_215:
        /* <DEDUP_REMOVED lines=12> */
.L_x_218:
[----:B------:R-:W-:Y:S05]  /*a070*/  BSYNC B1 ;  /* 0x0000000000017941 */ /* 0x000fea0003800000 */
.L_x_217:
        /* <DEDUP_REMOVED lines=12> */
.L_x_220:
[----:B------:R-:W-:Y:S05]  /*a140*/  BSYNC B1 ;  /* 0x0000000000017941 */ /* 0x000fea0003800000 */
.L_x_219:
        /* <DEDUP_REMOVED lines=12> */
.L_x_222:
[----:B------:R-:W-:Y:S05]  /*a210*/  BSYNC B1 ;  /* 0x0000000000017941 */ /* 0x000fea0003800000 */
.L_x_221:
        /* <DEDUP_REMOVED lines=12> */
.L_x_224:
[----:B------:R-:W-:Y:S05]  /*a2e0*/  BSYNC B1 ;  /* 0x0000000000017941 */ /* 0x000fea0003800000 */
.L_x_223:
        /* <DEDUP_REMOVED lines=12> */
.L_x_226:
[----:B------:R-:W-:Y:S05]  /*a3b0*/  BSYNC B1 ;  /* 0x0000000000017941 */ /* 0x000fea0003800000 */
.L_x_225:
        /* <DEDUP_REMOVED lines=12> */
.L_x_228:
[----:B------:R-:W-:Y:S05]  /*a480*/  BSYNC B1 ;  /* 0x0000000000017941 */ /* 0x000fea0003800000 */
.L_x_227:
[----:B-----5:R-:W-:Y:S01]  /*a490*/  LOP3.LUT R2, R2, 0xff, RZ, 0xc0, !PT ;  /* 0x000000ff02027812 */ /* 0x020fe200078ec0ff */
[----:B------:R-:W-:Y:S01]  /*a4a0*/  BSSY B1, `(.L_x_229) ;  /* 0x000000b000017945 */ /* 0x000fe20003800000 */
[----:B------:R-:W-:Y:S02]  /*a4b0*/  ISETP.LT.OR P3, PT, R42, 0x41, !P1 ;  /* 0x000000412a00780c */ /* 0x000fe40004f61670 */
[----:B------:R-:W-:-:S05]  /*a4c0*/  F2FP.F16.E5M2.UNPACK_B R2, R2 ;  /* 0x00000002ff02723e */ /* 0x000fca00020004ff */
[----:B------:R-:W-:-:S05]  /*a4d0*/  HADD2.F32 R2, -RZ, R2.H0_H0 ;  /* 0x20000002ff027230 */ /* 0x000fca0000004100 */
[----:B0-----:R-:W-:-:S04]  /*a4e0*/  FMUL R3, R2, UR21 ;  /* 0x0000001502037c20 */ /* 0x001fc80008400000 */
[----:B------:R-:W-:Y:S01]  /*a4f0*/  FFMA R3, R0, UR20, R3 ;  /* 0x0000001400037c23 */ /* 0x000fe20008000003 */
[----:B------:R-:W-:-:S04]  /*a500*/  PRMT R0, RZ, 0x7610, R0 ;  /* 0x00007610ff007816 */ /* 0x000fc80000000000 */
[----:B------:R-:W-:-:S05]  /*a510*/  F2FP.SATFINITE.E5M2.F32.PACK_AB_MERGE_C R3, RZ, R3, RZ ;  /* 0x00000003ff03723e */ /* 0x000fca00048060ff */
[----:B------:R0:W-:Y:S01]  /*a520*/  @!P2 STG.E.U8 desc[UR16][R28.64+0x41], R3 ;  /* 0x000041031c00a986 */ /* 0x0001e2000c101110 */
[----:B------:R-:W-:Y:S05]  /*a530*/  @P3 BRA `(.L_x_230) ;  /* 0x0000000000043947 */ /* 0x000fea0003800000 */
[----:B------:R0:W5:Y:S02]  /*a540*/  LDG.E.U8 R0, desc[UR16][R26.64+0x40] ;  /* 0x000040101a007981 */ /* 0x000164000c1e1100 */
.L_x_230:
[----:B------:R-:W-:Y:S05]  /*a550*/  BSYNC B1 ;  /* 0x0000000000017941 */ /* 0x000fea0003800000 */
.L_x_229:
[----:B------:R-:W2:Y:S01]  /*a560*/  LDL.LU R2, [R1] ;  /* 0x0000000001027983 */ /* 0x000ea20000300800 */
[----:B-----5:R-:W-:Y:S01]  /*a570*/  LOP3.LUT R0, R0, 0xff, RZ, 0xc0, !PT ;  /* 0x000000ff00007812 */ /* 0x020fe200078ec0ff */
[----:B------:R-:W-:Y:S01]  /*a580*/  BSSY B1, `(.L_x_231) ;  /* 0x000000b000017945 */ /* 0x000fe20003800000 */
[----:B------:R-:W-:Y:S02]  /*a590*/  ISETP.LT.OR P2, PT, R42, 0x42, !P1 ;  /* 0x000000422a00780c */ /* 0x000fe40004f41670 */
[----:B------:R-:W-:-:S05]  /*a5a0*/  F2FP.F16.E5M2.UNPACK_B R0, R0 ;  /* 0x00000000ff00723e */ /* 0x000fca00020004ff */
[----:B------:R-:W-:-:S05]  /*a5b0*/  HADD2.F32 R0, -RZ, R0.H0_H0 ;  /* 0x20000000ff007230 */ /* 0x000fca0000004100 */
[----:B------:R-:W-:-:S04]  /*a5c0*/  FMUL R0, R0, UR21 ;  /* 0x0000001500007c20 */ /* 0x000fc80008400000 */
[----:B--2---:R-:W-:-:S05]  /*a5d0*/  FFMA R0, R2, UR20, R0 ;  /* 0x0000001402007c23 */ /* 0x004fca0008000000 */
[----:B0-----:R-:W-:Y:S02]  /*a5e0*/  F2FP.SATFINITE.E5M2.F32.PACK_AB_MERGE_C R3, RZ, R0, RZ ;  /* 0x00000000ff03723e */ /* 0x001fe400048060ff */
[----:B------:R-:W-:-:S03]  /*a5f0*/  PRMT R0, RZ, 0x7610, R0 ;  /* 0x00007610ff007816 */ /* 0x000fc60000000000 */
[----:B------:R0:W-:Y:S01]  /*a600*/  @!P3 STG.E.U8 desc[UR16][R30.64+0x40], R3 ;  /* 0x000040031e00b986 */ /* 0x0001e2000c101110 */
[----:B------:R-:W-:Y:S05]  /*a610*/  @P2 BRA `(.L_x_232) ;  /* 0x0000000000042947 */ /* 0x000fea0003800000 */
[----:B------:R2:W5:Y:S02]  /*a620*/  LDG.E.U8 R0, desc[UR16][R26.64+0x41] ;  /* 0x000041101a007981 */ /* 0x000564000c1e1100 */
.L_x_232:
[----:B------:R-:W-:Y:S05]  /*a630*/  BSYNC B1 ;  /* 0x0000000000017941 */ /* 0x000fea0003800000 */
.L_x_231:
[----:B------:R-:W3:Y:S01]  /*a640*/  LDL.LU R2, [R1+0x4] ;  /* 0x0000040001027983 */ /* 0x000ee20000300800 */
[----:B-----5:R-:W-:Y:S01]  /*a650*/  LOP3.LUT R0, R0, 0xff, RZ, 0xc0, !PT ;  /* 0x000000ff00007812 */ /* 0x020fe200078ec0ff */
[----:B------:R-:W-:Y:S01]  /*a660*/  BSSY B1, `(.L_x_233) ;  /* 0x000000b000017945 */ /* 0x000fe20003800000 */
[----:B------:R-:W-:Y:S02]  /*a670*/  ISETP.LT.OR P3, PT, R42, 0x49, !P0 ;  /* 0x000000492a00780c */ /* 0x000fe40004761670 */
[----:B------:R-:W-:-:S05]  /*a680*/  F2FP.F16.E5M2.UNPACK_B R0, R0 ;  /* 0x00000000ff00723e */ /* 0x000fca00020004ff */
[----:B------:R-:W-:-:S05]  /*a690*/  HADD2.F32 R0, -RZ, R0.H0_H0 ;  /* 0x20000000ff007230 */ /* 0x000fca0000004100 */
[----:B------:R-:W-:-:S04]  /*a6a0*/  FMUL R0, R0, UR21 ;  /* 0x0000001500007c20 */ /* 0x000fc80008400000 */
[----:B---3--:R-:W-:-:S05]  /*a6b0*/  FFMA R0, R2, UR20, R0 ;  /* 0x0000001402007c23 */ /* 0x008fca0008000000 */
[----:B0-----:R-:W-:Y:S02]  /*a6c0*/  F2FP.SATFINITE.E5M2.F32.PACK_AB_MERGE_C R3, RZ, R0, RZ ;  /* 0x00000000ff03723e */ /* 0x001fe400048060ff */
[----:B------:R-:W-:-:S03]  /*a6d0*/  PRMT R0, RZ, 0x7610, R0 ;  /* 0x00007610ff007816 */ /* 0x000fc60000000000 */
[----:B------:R0:W-:Y:S01]  /*a6e0*/  @!P2 STG.E.U8 desc[UR16][R30.64+0x41], R3 ;  /* 0x000041031e00a986 */ /* 0x0001e2000c101110 */
[----:B------:R-:W-:Y:S05]  /*a6f0*/  @P3 BRA `(.L_x_234) ;  /* 0x0000000000043947 */ /* 0x000fea0003800000 */
[----:B------:R3:W5:Y:S02]  /*a700*/  LDG.E.U8 R0, desc[UR16][R24.64+0x48] ;  /* 0x0000481018007981 */ /* 0x000764000c1e1100 */
.L_x_234:
[----:B------:R-:W-:Y:S05]  /*a710*/  BSYNC B1 ;  /* 0x0000000000017941 */ /* 0x000fea0003800000 */
.L_x_233:
[----:B------:R-:W2:Y:S01]  /*a720*/  LDL.LU R2, [R1+0x8] ;  /* 0x0000080001027983 */ /* 0x000ea20000300800 */
        /* <DEDUP_REMOVED lines=12> */
.L_x_236:
[----:B------:R-:W-:Y:S05]  /*a7f0*/  BSYNC B1 ;  /* 0x0000000000017941 */ /* 0x000fea0003800000 */
.L_x_235:
        /* <DEDUP_REMOVED lines=13> */
.L_x_238:
[----:B------:R-:W-:Y:S05]  /*a8d0*/  BSYNC B1 ;  /* 0x0000000000017941 */ /* 0x000fea0003800000 */
.L_x_237:
        /* <DEDUP_REMOVED lines=13> */
.L_x_240:
[----:B------:R-:W-:Y:S05]  /*a9b0*/  BSYNC B1 ;  /* 0x0000000000017941 */ /* 0x000fea0003800000 */
.L_x_239:
        /* <DEDUP_REMOVED lines=13> */
.L_x_242:
[----:B------:R-:W-:Y:S05]  /*aa90*/  BSYNC B1 ;  /* 0x0000000000017941 */ /* 0x000fea0003800000 */
.L_x_241:
        /* <DEDUP_REMOVED lines=13> */
.L_x_244:
[----:B------:R-:W-:Y:S05]  /*ab70*/  BSYNC B1 ;  /* 0x0000000000017941 */ /* 0x000fea0003800000 */
.L_x_243:
        /* <DEDUP_REMOVED lines=13> */
.L_x_246:
[----:B------:R-:W-:Y:S05]  /*ac50*/  BSYNC B1 ;  /* 0x0000000000017941 */ /* 0x000fea0003800000 */
.L_x_245:
        /* <DEDUP_REMOVED lines=13> */
.L_x_248:
[----:B------:R-:W-:Y:S05]  /*ad30*/  BSYNC B1 ;  /* 0x0000000000017941 */ /* 0x000fea0003800000 */
.L_x_247:
        /* <DEDUP_REMOVED lines=13> */
.L_x_250:
[----:B------:R-:W-:Y:S05]  /*ae10*/  BSYNC B1 ;  /* 0x0000000000017941 */ /* 0x000fea0003800000 */
.L_x_249:
        /* <DEDUP_REMOVED lines=13> */
.L_x_252:
[----:B------:R-:W-:Y:S05]  /*aef0*/  BSYNC B1 ;  /* 0x0000000000017941 */ /* 0x000fea0003800000 */
.L_x_251:
        /* <DEDUP_REMOVED lines=13> */
.L_x_254:
[----:B------:R-:W-:Y:S05]  /*afd0*/  BSYNC B1 ;  /* 0x0000000000017941 */ /* 0x000fea0003800000 */
.L_x_253:
        /* <DEDUP_REMOVED lines=13> */
.L_x_256:
[----:B------:R-:W-:Y:S05]  /*b0b0*/  BSYNC B1 ;  /* 0x0000000000017941 */ /* 0x000fea0003800000 */
.L_x_255:
        /* <DEDUP_REMOVED lines=13> */
.L_x_258:
[----:B------:R-:W-:Y:S05]  /*b190*/  BSYNC B1 ;  /* 0x0000000000017941 */ /* 0x000fea0003800000 */
.L_x_257:
        /* <DEDUP_REMOVED lines=13> */
.L_x_260:
[----:B------:R-:W-:Y:S05]  /*b270*/  BSYNC B1 ;  /* 0x0000000000017941 */ /* 0x000fea0003800000 */
.L_x_259:
        /* <DEDUP_REMOVED lines=13> */
.L_x_262:
[----:B------:R-:W-:Y:S05]  /*b350*/  BSYNC B1 ;  /* 0x0000000000017941 */ /* 0x000fea0003800000 */
.L_x_261:
        /* <DEDUP_REMOVED lines=13> */
.L_x_264:
[----:B------:R-:W-:Y:S05]  /*b430*/  BSYNC B1 ;  /* 0x0000000000017941 */ /* 0x000fea0003800000 */
.L_x_263:
        /* <DEDUP_REMOVED lines=13> */
.L_x_266:
[----:B------:R-:W-:Y:S05]  /*b510*/  BSYNC B1 ;  /* 0x0000000000017941 */ /* 0x000fea0003800000 */
.L_x_265:
        /* <DEDUP_REMOVED lines=13> */
.L_x_268:
[----:B------:R-:W-:Y:S05]  /*b5f0*/  BSYNC B1 ;  /* 0x0000000000017941 */ /* 0x000fea0003800000 */
.L_x_267:
        /* <DEDUP_REMOVED lines=13> */
.L_x_270:
[----:B------:R-:W-:Y:S05]  /*b6d0*/  BSYNC B1 ;  /* 0x0000000000017941 */ /* 0x000fea0003800000 */
.L_x_269:
        /* <DEDUP_REMOVED lines=13> */
.L_x_272:
[----:B------:R-:W-:Y:S05]  /*b7b0*/  BSYNC B1 ;  /* 0x0000000000017941 */ /* 0x000fea0003800000 */
.L_x_271:
        /* <DEDUP_REMOVED lines=13> */
.L_x_274:
[----:B------:R-:W-:Y:S05]  /*b890*/  BSYNC B1 ;  /* 0x0000000000017941 */ /* 0x000fea0003800000 */
.L_x_273:
        /* <DEDUP_REMOVED lines=13> */
.L_x_276:
[----:B------:R-:W-:Y:S05]  /*b970*/  BSYNC B1 ;  /* 0x0000000000017941 */ /* 0x000fea0003800000 */
.L_x_275:
        /* <DEDUP_REMOVED lines=13> */
.L_x_278:
[----:B------:R-:W-:Y:S05]  /*ba50*/  BSYNC B1 ;  /* 0x0000000000017941 */ /* 0x000fea0003800000 */
.L_x_277:
        /* <DEDUP_REMOVED lines=13> */
.L_x_280:
[----:B------:R-:W-:Y:S05]  /*bb30*/  BSYNC B1 ;  /* 0x0000000000017941 */ /* 0x000fea0003800000 */
.L_x_279:
        /* <DEDUP_REMOVED lines=13> */
.L_x_282:
[----:B------:R-:W-:Y:S05]  /*bc10*/  BSYNC B1 ;  /* 0x0000000000017941 */ /* 0x000fea0003800000 */
.L_x_281:
        /* <DEDUP_REMOVED lines=13> */
.L_x_284:
[----:B------:R-:W-:Y:S05]  /*bcf0*/  BSYNC B1 ;  /* 0x0000000000017941 */ /* 0x000fea0003800000 */
.L_x_283:
        /* <DEDUP_REMOVED lines=13> */
.L_x_286:
[----:B------:R-:W-:Y:S05]  /*bdd0*/  BSYNC B1 ;  /* 0x0000000000017941 */ /* 0x000fea0003800000 */
.L_x_285:
        /* <DEDUP_REMOVED lines=13> */
.L_x_288:
[----:B------:R-:W-:Y:S05]  /*beb0*/  BSYNC B1 ;  /* 0x0000000000017941 */ /* 0x000fea0003800000 */
.L_x_287:
[----:B------:R-:W-:Y:S05]  /*bec0*/  @P1 BRA `(.L_x_289) ;  /* 0x0000002000ac1947 */ /* 0x000fea0003800000 */
[----:B------:R-:W2:Y:S01]  /*bed0*/  LDL.LU R2, [R1+0x74] ;  /* 0x0000740001027983 */ /* 0x000ea20000300800 */
[----:B-----5:R-:W-:-:S04]  /*bee0*/  LOP3.LUT R0, R0, 0xff, RZ, 0xc0, !PT ;  /* 0x000000ff00007812 */ /* 0x020fc800078ec0ff */
[----:B------:R-:W-:-:S05]  /*bef0*/  F2FP.F16.E5M2.UNPACK_B R0, R0 ;  /* 0x00000000ff00723e */ /* 0x000fca00020004ff */
[----:B------:R-:W-:-:S05]  /*bf00*/  HADD2.F32 R0, -RZ, R0.H0_H0 ;  /* 0x20000000ff007230 */ /* 0x000fca0000004100 */
[----:B------:R-:W-:-:S04]  /*bf10*/  FMUL R0, R0, UR21 ;  /* 0x0000001500007c20 */ /* 0x000fc80008400000 */
[----:B--2---:R-:W-:-:S05]  /*bf20*/  FFMA R0, R2, UR20, R0 ;  /* 0x0000001402007c23 */ /* 0x004fca0008000000 */
[----:B0-----:R-:W-:-:S05]  /*bf30*/  F2FP.SATFINITE.E5M2.F32.PACK_AB_MERGE_C R3, RZ, R0, RZ ;  /* 0x00000000ff03723e */ /* 0x001fca00048060ff */
[----:B------:R0:W-:Y:S01]  /*bf40*/  STG.E.U8 desc[UR16][R30.64+0x79], R3 ;  /* 0x000079031e007986 */ /* 0x0001e2000c101110 */
[----:B------:R-:W-:Y:S05]  /*bf50*/  BRA `(.L_x_289) ;  /* 0x0000002000887947 */ /* 0x000fea0003800000 */
.L_x_32:
[C---:B------:R-:W-:Y:S01]  /*bf60*/  ISETP.GE.AND P3, PT, R41.reuse, 0x1, PT ;  /* 0x000000012900780c */ /* 0x040fe20003f66270 */
[----:B------:R-:W2:Y:S01]  /*bf70*/  LDL.LU R227, [R1+0x10] ;  /* 0x0000100001e37983 */ /* 0x000ea20000300800 */
[----:B------:R-:W-:Y:S01]  /*bf80*/  ISETP.GE.AND P2, PT, R41, 0x9, PT ;  /* 0x000000092900780c */ /* 0x000fe20003f46270 */
[----:B------:R-:W-:Y:S01]  /*bf90*/  FMUL R225, R225, UR20 ;  /* 0x00000014e1e17c20 */ /* 0x000fe20008400000 */
[----:B------:R-:W-:Y:S01]  /*bfa0*/  ISETP.LT.OR P0, PT, R42, 0x1, !P3 ;  /* 0x000000012a00780c */ /* 0x000fe20005f01670 */
[----:B------:R-:W-:Y:S01]  /*bfb0*/  FMUL R226, R226, UR20 ;  /* 0x00000014e2e27c20 */ /* 0x000fe20008400000 */
[C---:B------:R-:W-:Y:S01]  /*bfc0*/  ISETP.LT.OR P1, PT, R42.reuse, 0x2, !P3 ;  /* 0x000000022a00780c */ /* 0x040fe20005f21670 */
[----:B------:R-:W-:Y:S01]  /*bfd0*/  FMUL R223, R223, UR20 ;  /* 0x00000014dfdf7c20 */ /* 0x000fe20008400000 */
[----:B------:R-:W-:Y:S01]  /*bfe0*/  ISETP.LT.OR P6, PT, R42, 0x2, !P2 ;  /* 0x000000022a00780c */ /* 0x000fe200057c1670 */
[----:B------:R-:W-:Y:S01]  /*bff0*/  FMUL R224, R224, UR20 ;  /* 0x00000014e0e07c20 */ /* 0x000fe20008400000 */
[----:B------:R-:W-:-:S02]  /*c000*/  F2FP.SATFINITE.E5M2.F32.PACK_AB_MERGE_C R33, RZ, R226, RZ ;  /* 0x000000e2ff21723e */ /* 0x000fc400048060ff */
[----:B------:R-:W-:Y:S01]  /*c010*/  F2FP.SATFINITE.E5M2.F32.PACK_AB_MERGE_C R225, RZ, R225, RZ ;  /* 0x000000e1ffe1723e */ /* 0x000fe200048060ff */
[----:B------:R-:W-:Y:S01]  /*c020*/  FMUL R222, R222, UR20 ;  /* 0x00000014dede7c20 */ /* 0x000fe20008400000 */
[C---:B------:R-:W-:Y:S01]  /*c030*/  ISETP.LT.OR P5, PT, R42.reuse, 0x1, !P2 ;  /* 0x000000012a00780c */ /* 0x040fe200057a1670 */
[----:B------:R-:W-:Y:S01]  /*c040*/  FMUL R221, R221, UR20 ;  /* 0x00000014dddd7c20 */ /* 0x000fe20008400000 */
[----:B------:R-:W-:Y:S01]  /*c050*/  F2FP.SATFINITE.E5M2.F32.PACK_AB_MERGE_C R223, RZ, R223, RZ ;  /* 0x000000dfffdf723e */ /* 0x000fe200048060ff */
[----:B------:R0:W-:Y:S01]  /*c060*/  @!P0 STG.E.U8 desc[UR16][R24.64], R33 ;  /* 0x0000002118008986 */ /* 0x0001e2000c101110 */
[----:B------:R-:W-:-:S03]  /*c070*/  ISETP.LT.OR P0, PT, R42, 0x9, !P3 ;  /* 0x000000092a00780c */ /* 0x000fc60005f01670 */
[----:B------:R-:W-:Y:S01]  /*c080*/  @!P1 STG.E.U8 desc[UR16][R24.64+0x1], R225 ;  /* 0x000001e118009986 */ /* 0x000fe2000c101110 */
[----:B------:R-:W-:-:S03]  /*c090*/  ISETP.LT.OR P1, PT, R42, 0xa, !P3 ;  /* 0x0000000a2a00780c */ /* 0x000fc60005f21670 */
[----:B------:R-:W-:Y:S01]  /*c0a0*/  @!P6 STG.E.U8 desc[UR16][R26.64+0x1], R223 ;  /* 0x000001df1a00e986 */ /* 0x000fe2000c101110 */
[----:B------:R-:W-:Y:S01]  /*c0b0*/  ISETP.LT.OR P6, PT, R42, 0xa, !P2 ;  /* 0x0000000a2a00780c */ /* 0x000fe200057c1670 */
[----:B------:R-:W-:Y:S01]  /*c0c0*/  FMUL R219, R219, UR20 ;  /* 0x00000014dbdb7c20 */ /* 0x000fe20008400000 */
[----:B------:R-:W-:Y:S01]  /*c0d0*/  F2FP.SATFINITE.E5M2.F32.PACK_AB_MERGE_C R35, RZ, R224, RZ ;  /* 0x000000e0ff23723e */ /* 0x000fe200048060ff */
[----:B------:R-:W-:Y:S01]  /*c0e0*/  FMUL R220, R220, UR20 ;  /* 0x00000014dcdc7c20 */ /* 0x000fe20008400000 */
[----:B0-----:R-:W-:Y:S01]  /*c0f0*/  F2FP.SATFINITE.E5M2.F32.PACK_AB_MERGE_C R33, RZ, R222, RZ ;  /* 0x000000deff21723e */ /* 0x001fe200048060ff */
[----:B------:R-:W-:Y:S01]  /*c100*/  FMUL R218, R218, UR20 ;  /* 0x00000014dada7c20 */ /* 0x000fe20008400000 */
[----:B------:R-:W-:Y:S01]  /*c110*/  F2FP.SATFINITE.E5M2.F32.PACK_AB_MERGE_C R221, RZ, R221, RZ ;  /* 0x000000ddffdd723e */ /* 0x000fe200048060ff */
[----:B------:R0:W-:Y:S01]  /*c120*/  @!P5 STG.E.U8 desc[UR16][R26.64], R35 ;  /* 0x000000231a00d986 */ /* 0x0001e2000c101110 */
[C---:B------:R-:W-:Y:S02]  /*c130*/  ISETP.LT.OR P5, PT, R42.reuse, 0x9, !P2 ;  /* 0x000000092a00780c */ /* 0x040fe400057a1670 */
[----:B------:R-:W-:Y:S01]  /*c140*/  F2FP.SATFINITE.E5M2.F32.PACK_AB_MERGE_C R219, RZ, R219, RZ ;  /* 0x000000dbffdb723e */ /* 0x000fe200048060ff */
[----:B------:R1:W-:Y:S01]  /*c150*/  @!P0 STG.E.U8 desc[UR16][R24.64+0x8], R33 ;  /* 0x0000082118008986 */ /* 0x0003e2000c101110 */
[----:B------:R-:W-:-:S03]  /*c160*/  ISETP.LT.OR P0, PT, R42, 0x11, !P3 ;  /* 0x000000112a00780c */ /* 0x000fc60005f01670 */
[----:B------:R-:W-:Y:S01]  /*c170*/  @!P1 STG.E.U8 desc[UR16][R24.64+0x9], R221 ;  /* 0x000009dd18009986 */ /* 0x000fe2000c101110 */
[----:B------:R-:W-:-:S03]  /*c180*/  ISETP.LT.OR P1, PT, R42, 0x12, !P3 ;  /* 0x000000122a00780c */ /* 0x000fc60005f21670 */
[----:B------:R-:W-:Y:S01]  /*c190*/  @!P6 STG.E.U8 desc[UR16][R26.64+0x9], R219 ;  /* 0x000009db1a00e986 */ /* 0x000fe2000c101110 */
[C---:B------:R-:W-:Y:S01]  /*c1a0*/  ISETP.LT.OR P6, PT, R42.reuse, 0x12, !P2 ;  /* 0x000000122a00780c */ /* 0x040fe200057c1670 */
[----:B------:R-:W-:Y:S01]  /*c1b0*/  FMUL R217, R217, UR20 ;  /* 0x00000014d9d97c20 */ /* 0x000fe20008400000 */
[----:B0-----:R-:W-:Y:S01]  /*c1c0*/  F2FP.SATFINITE.E5M2.F32.PACK_AB_MERGE_C R35, RZ, R220, RZ ;  /* 0x000000dcff23723e */ /* 0x001fe200048060ff */
[----:B------:R-:W-:Y:S01]  /*c1d0*/  FMUL R215, R215, UR20 ;  /* 0x00000014d7d77c20 */ /* 0x000fe20008400000 */
[----:B------:R-:W3:Y:S01]  /*c1e0*/  LDL.LU R226, [R1+0xc] ;  /* 0x00000c0001e27983 */ /* 0x000ee20000300800 */
[----:B-1----:R-:W-:Y:S02]  /*c1f0*/  F2FP.SATFINITE.E5M2.F32.PACK_AB_MERGE_C R33, RZ, R218, RZ ;  /* 0x000000daff21723e */ /* 0x002fe400048060ff */
[----:B------:R-:W-:Y:S01]  /*c200*/  F2FP.SATFINITE.E5M2.F32.PACK_AB_MERGE_C R217, RZ, R217, RZ ;  /* 0x000000d9ffd9723e */ /* 0x000fe200048060ff */
[----:B------:R0:W-:Y:S01]  /*c210*/  @!P5 STG.E.U8 desc[UR16][R26.64+0x8], R35 ;  /* 0x000008231a00d986 */ /* 0x0001e2000c101110 */
[----:B------:R-:W-:-:S02]  /*c220*/  ISETP.LT.OR P5, PT, R42, 0x11, !P2 ;  /* 0x000000112a00780c */ /* 0x000fc400057a1670 */
[----:B------:R-:W-:Y:S01]  /*c230*/  F2FP.SATFINITE.E5M2.F32.PACK_AB_MERGE_C R215, RZ, R215, RZ ;  /* 0x000000d7ffd7723e */ /* 0x000fe200048060ff */
[----:B------:R-:W4:Y:S01]  /*c240*/  LDL.LU R224, [R1+0x8] ;  /* 0x0000080001e07983 */ /* 0x000f220000300800 */
[----:B------:R-:W-:-:S03]  /*c250*/  FMUL R216, R216, UR20 ;  /* 0x00000014d8d87c20 */ /* 0x000fc60008400000 */
[----:B------:R-:W3:Y:S04]  /*c260*/  LDL.LU R225, [R1+0x4] ;  /* 0x0000040001e17983 */ /* 0x000ee80000300800 */
[----:B------:R-:W4:Y:S01]  /*c270*/  LDL.LU R223, [R1] ;  /* 0x0000000001df7983 */ /* 0x000f220000300800 */
[----:B0-----:R-:W-:Y:S01]  /*c280*/  F2FP.SATFINITE.E5M2.F32.PACK_AB_MERGE_C R35, RZ, R216, RZ ;  /* 0x000000d8ff23723e */ /* 0x001fe200048060ff */
[----:B------:R-:W-:Y:S01]  /*c290*/  FMUL R214, R214, UR20 ;  /* 0x00000014d6d67c20 */ /* 0x000fe20008400000 */
[----:B------:R-:W-:Y:S01]  /*c2a0*/  FMUL R213, R213, UR20 ;  /* 0x00000014d5d57c20 */ /* 0x000fe20008400000 */
[----:B------:R0:W-:Y:S01]  /*c2b0*/  @!P0 STG.E.U8 desc[UR16][R24.64+0x10], R33 ;  /* 0x0000102118008986 */ /* 0x0001e2000c101110 */
[----:B------:R-:W-:Y:S01]  /*c2c0*/  ISETP.LT.OR P0, PT, R42, 0x19, !P3 ;  /* 0x000000192a00780c */ /* 0x000fe20005f01670 */
[----:B------:R-:W-:Y:S01]  /*c2d0*/  FMUL R211, R211, UR20 ;  /* 0x00000014d3d37c20 */ /* 0x000fe20008400000 */
[----:B------:R-:W-:Y:S01]  /*c2e0*/  FMUL R212, R212, UR20 ;  /* 0x00000014d4d47c20 */ /* 0x000fe20008400000 */
[----:B------:R-:W-:Y:S01]  /*c2f0*/  @!P1 STG.E.U8 desc[UR16][R24.64+0x11], R217 ;  /* 0x000011d918009986 */ /* 0x000fe2000c101110 */
[----:B------:R-:W-:Y:S01]  /*c300*/  ISETP.LT.OR P1, PT, R42, 0x1a, !P3 ;  /* 0x0000001a2a00780c */ /* 0x000fe20005f21670 */
[----:B------:R-:W-:Y:S01]  /*c310*/  FMUL R210, R210, UR20 ;  /* 0x00000014d2d27c20 */ /* 0x000fe20008400000 */
[----:B------:R-:W-:Y:S01]  /*c320*/  F2FP.SATFINITE.E5M2.F32.PACK_AB_MERGE_C R213, RZ, R213, RZ ;  /* 0x000000d5ffd5723e */ /* 0x000fe200048060ff */
[----:B------:R-:W-:Y:S01]  /*c330*/  @!P6 STG.E.U8 desc[UR16][R26.64+0x11], R215 ;  /* 0x000011d71a00e986 */ /* 0x000fe2000c101110 */
[C---:B------:R-:W-:Y:S01]  /*c340*/  ISETP.LT.OR P6, PT, R42.reuse, 0x1a, !P2 ;  /* 0x0000001a2a00780c */ /* 0x040fe200057c1670 */
[----:B------:R-:W-:Y:S01]  /*c350*/  FMUL R209, R209, UR20 ;  /* 0x00000014d1d17c20 */ /* 0x000fe20008400000 */
[----:B------:R-:W-:Y:S01]  /*c360*/  F2FP.SATFINITE.E5M2.F32.PACK_AB_MERGE_C R211, RZ, R211, RZ ;  /* 0x000000d3ffd3723e */ /* 0x000fe200048060ff */
[----:B------:R1:W-:Y:S01]  /*c370*/  @!P5 STG.E.U8 desc[UR16][R26.64+0x10], R35 ;  /* 0x000010231a00d986 */ /* 0x0003e2000c101110 */
[----:B0-----:R-:W-:Y:S01]  /*c380*/  F2FP.SATFINITE.E5M2.F32.PACK_AB_MERGE_C R33, RZ, R214, RZ ;  /* 0x000000d6ff21723e */ /* 0x001fe200048060ff */
[----:B------:R-:W-:Y:S01]  /*c390*/  FMUL R207, R207, UR20 ;  /* 0x00000014cfcf7c20 */ /* 0x000fe20008400000 */
[----:B------:R-:W-:Y:S01]  /*c3a0*/  ISETP.LT.OR P5, PT, R42, 0x19, !P2 ;  /* 0x000000192a00780c */ /* 0x000fe200057a1670 */
[----:B------:R-:W-:Y:S01]  /*c3b0*/  FMUL R208, R208, UR20 ;  /* 0x00000014d0d07c20 */ /* 0x000fe20008400000 */
[----:B------:R-:W-:Y:S01]  /*c3c0*/  F2FP.SATFINITE.E5M2.F32.PACK_AB_MERGE_C R209, RZ, R209, RZ ;  /* 0x000000d1ffd1723e */ /* 0x000fe200048060ff */
[----:B------:R0:W-:Y:S01]  /*c3d0*/  @!P0 STG.E.U8 desc[UR16][R24.64+0x18], R33 ;  /* 0x0000182118008986 */ /* 0x0001e2000c101110 */
[----:B------:R-:W-:Y:S01]  /*c3e0*/  ISETP.LT.OR P0, PT, R42, 0x21, !P3 ;  /* 0x000000212a00780c */ /* 0x000fe20005f01670 */
[----:B------:R-:W-:Y:S01]  /*c3f0*/  FMUL R206, R206, UR20 ;  /* 0x00000014cece7c20 */ /* 0x000fe20008400000 */
[----:B------:R-:W-:Y:S01]  /*c400*/  F2FP.SATFINITE.E5M2.F32.PACK_AB_MERGE_C R207, RZ, R207, RZ ;  /* 0x000000cfffcf723e */ /* 0x000fe200048060ff */
[----:B------:R-:W-:Y:S01]  /*c410*/  @!P1 STG.E.U8 desc[UR16][R24.64+0x19], R213 ;  /* 0x000019d518009986 */ /* 0x000fe2000c101110 */
[C---:B------:R-:W-:Y:S01]  /*c420*/  ISETP.LT.OR P1, PT, R42.reuse, 0x22, !P3 ;  /* 0x000000222a00780c */ /* 0x040fe20005f21670 */
[----:B------:R-:W-:Y:S01]  /*c430*/  FMUL R205, R205, UR20 ;  /* 0x00000014cdcd7c20 */ /* 0x000fe20008400000 */
[----:B-1----:R-:W-:Y:S01]  /*c440*/  F2FP.SATFINITE.E5M2.F32.PACK_AB_MERGE_C R35, RZ, R212, RZ ;  /* 0x000000d4ff23723e */ /* 0x002fe200048060ff */
[----:B------:R-:W-:Y:S01]  /*c450*/  @!P6 STG.E.U8 desc[UR16][R26.64+0x19], R211 ;  /* 0x000019d31a00e986 */ /* 0x000fe2000c101110 */
[----:B------:R-:W-:Y:S01]  /*c460*/  ISETP.LT.OR P6, PT, R42, 0x22, !P2 ;  /* 0x000000222a00780c */ /* 0x000fe200057c1670 */
        /* <DEDUP_REMOVED lines=9> */
[C---:B------:R-:W-:Y:S01]  /*c500*/  ISETP.LT.OR P0, PT, R42.reuse, 0x29, !P3 ;  /* 0x000000292a00780c */ /* 0x040fe20005f01670 */
[----:B------:R-:W-:Y:S01]  /*c510*/  FMUL R201, R201, UR20 ;  /* 0x00000014c9c97c20 */ /* 0x000fe20008400000 */
[----:B------:R-:W-:Y:S01]  /*c520*/  FMUL R199, R199, UR20 ;  /* 0x00000014c7c77c20 */ /* 0x000fe20008400000 */
[----:B------:R-:W-:Y:S01]  /*c530*/  @!P1 STG.E.U8 desc[UR16][R24.64+0x21], R209 ;  /* 0x000021d118009986 */ /* 0x000fe2000c101110 */
[----:B------:R-:W-:Y:S01]  /*c540*/  ISETP.LT.OR P1, PT, R42, 0x2a, !P3 ;  /* 0x0000002a2a00780c */ /* 0x000fe20005f21670 */
        /* <DEDUP_REMOVED lines=9> */
[C---:B------:R-:W-:Y:S01]  /*c5e0*/  ISETP.LT.OR P5, PT, R42.reuse, 0x29, !P2 ;  /* 0x000000292a00780c */ /* 0x040fe200057a1670 */
[----:B------:R-:W-:Y:S01]  /*c5f0*/  FMUL R195, R195, UR20 ;  /* 0x00000014c3c37c20 */ /* 0x000fe20008400000 */
[----:B------:R-:W-:Y:S01]  /*c600*/  F2FP.SATFINITE.E5M2.F32.PACK_AB_MERGE_C R199, RZ, R199, RZ ;  /* 0x000000c7ffc7723e */ /* 0x000fe200048060ff */
[----:B------:R0:W-:Y:S01]  /*c610*/  @!P0 STG.E.U8 desc[UR16][R24.64+0x28], R33 ;  /* 0x0000282118008986 */ /* 0x0001e2000c101110 */
[----:B------:R-:W-:Y:S01]  /*c620*/  ISETP.LT.OR P0, PT, R42, 0x31, !P3 ;  /* 0x000000312a00780c */ /* 0x000fe20005f01670 */
[----:B------:R-:W-:Y:S01]  /*c630*/  FMUL R196, R196, UR20 ;  /* 0x00000014c4c47c20 */ /* 0x000fe20008400000 */
[----:B------:R-:W-:Y:S01]  /*c640*/  F2FP.SATFINITE.E5M2.F32.PACK_AB_MERGE_C R197, RZ, R197, RZ ;  /* 0x000000c5ffc5723e */ /* 0x000fe200048060ff */
[----:B------:R-:W-:Y:S01]  /*c650*/  @!P1 STG.E.U8 desc[UR16][R24.64+0x29], R205 ;  /* 0x000029cd18009986 */ /* 0x000fe2000c101110 */
[----:B------:R-:W-:Y:S01]  /*c660*/  ISETP.LT.OR P1, PT, R42, 0x32, !P3 ;  /* 0x000000322a00780c */ /* 0x000fe20005f21670 */
[----:B------:R-:W-:Y:S01]  /*c670*/  FMUL R194, R194, UR20 ;  /* 0x00000014c2c27c20 */ /* 0x000fe20008400000 */
[----:B-1----:R-:W-:Y:S01]  /*c680*/  F2FP.SATFINITE.E5M2.F32.PACK_AB_MERGE_C R35, RZ, R204, RZ ;  /* 0x000000ccff23723e */ /* 0x002fe200048060ff */
        /* <DEDUP_REMOVED lines=85> */
[----:B------:R-:W-:Y:S01]  /*cbe0*/  F2FP.SATFINITE.E5M2.F32.PACK_AB_MERGE_C R171, RZ, R171, RZ ;  /* 0x000000abffab723e */ /* 0x000fe200048060ff */
        /* <DEDUP_REMOVED lines=27> */
[----:B------:R-:W-:Y:S01]  /*cda0*/  ISETP.LT.OR P5, PT, R42, 0x61, !P3 ;  /* 0x000000612a00780c */ /* 0x000fe20005fa1670 */
[----:B------:R-:W-:Y:S01]  /*cdb0*/  FMUL R161, R161, UR20 ;  /* 0x00000014a1a17c20 */ /* 0x000fe20008400000 */
[----:B0-----:R-:W-:Y:S01]  /*cdc0*/  F2FP.SATFINITE.E5M2.F32.PACK_AB_MERGE_C R33, RZ, R178, RZ ;  /* 0x000000b2ff21723e */ /* 0x001fe200048060ff */
[----:B------:R-:W-:Y:S01]  /*cdd0*/  FMUL R160, R160, UR20 ;  /* 0x00000014a0a07c20 */ /* 0x000fe20008400000 */
[----:B------:R-:W-:Y:S01]  /*cde0*/  FMUL R159, R159, UR20 ;  /* 0x000000149f9f7c20 */ /* 0x000fe20008400000 */
[----:B------:R-:W-:Y:S01]  /*cdf0*/  FMUL R157, R157, UR20 ;  /* 0x000000149d9d7c20 */ /* 0x000fe20008400000 */
[----:B------:R-:W-:Y:S01]  /*ce00*/  F2FP.SATFINITE.E5M2.F32.PACK_AB_MERGE_C R161, RZ, R161, RZ ;  /* 0x000000a1ffa1723e */ /* 0x000fe200048060ff */
[----:B------:R-:W-:Y:S01]  /*ce10*/  FMUL R158, R158, UR20 ;  /* 0x000000149e9e7c20 */ /* 0x000fe20008400000 */
[----:B------:R-:W-:Y:S01]  /*ce20*/  FMUL R156, R156, UR20 ;  /* 0x000000149c9c7c20 */ /* 0x000fe20008400000 */
[----:B------:R-:W-:Y:S01]  /*ce30*/  @!P6 STG.E.U8 desc[UR16][R24.64+0x61], R177 ;  /* 0x000061b11800e986 */ /* 0x000fe2000c101110 */
[C---:B------:R-:W-:Y:S01]  /*ce40*/  ISETP.LT.OR P6, PT, R42.reuse, 0x69, !P3 ;  /* 0x000000692a00780c */ /* 0x040fe20005fc1670 */
[----:B------:R-:W-:Y:S01]  /*ce50*/  FMUL R155, R155, UR20 ;  /* 0x000000149b9b7c20 */ /* 0x000fe20008400000 */
[----:B-1----:R-:W-:Y:S01]  /*ce60*/  F2FP.SATFINITE.E5M2.F32.PACK_AB_MERGE_C R35, RZ, R176, RZ ;  /* 0x000000b0ff23723e */ /* 0x002fe200048060ff */
[----:B------:R0:W-:Y:S01]  /*ce70*/  @!P5 STG.E.U8 desc[UR16][R24.64+0x60], R33 ;  /* 0x000060211800d986 */ /* 0x0001e2000c101110 */
        /* <DEDUP_REMOVED lines=10> */
[----:B------:R-:W-:Y:S01]  /*cf20*/  F2FP.SATFINITE.E5M2.F32.PACK_AB_MERGE_C R155, RZ, R155, RZ ;  /* 0x0000009bff9b723e */ /* 0x000fe200048060ff */
[----:B------:R1:W-:Y:S01]  /*cf30*/  @!P6 STG.E.U8 desc[UR16][R24.64+0x68], R37 ;  /* 0x000068251800e986 */ /* 0x0003e2000c101110 */
[C---:B------:R-:W-:Y:S01]  /*cf40*/  ISETP.LT.OR P6, PT, R42.reuse, 0x71, !P3 ;  /* 0x000000712a00780c */ /* 0x040fe20005fc1670 */
[----:B------:R-:W-:Y:S01]  /*cf50*/  FMUL R23, R23, UR20 ;  /* 0x0000001417177c20 */ /* 0x000fe20008400000 */
[----:B0-----:R-:W-:Y:S01]  /*cf60*/  F2FP.SATFINITE.E5M2.F32.PACK_AB_MERGE_C R33, RZ, R172, RZ ;  /* 0x000000acff21723e */ /* 0x001fe200048060ff */
        /* <DEDUP_REMOVED lines=15> */
[C---:B------:R-:W-:Y:S01]  /*d060*/  ISETP.LT.OR P6, PT, R42.reuse, 0x79, !P3 ;  /* 0x000000792a00780c */ /* 0x040fe20005fc1670 */
[----:B------:R-:W-:Y:S01]  /*d070*/  FMUL R17, R17, UR20 ;  /* 0x0000001411117c20 */ /* 0x000fe20008400000 */
[----:B------:R-:W-:Y:S01]  /*d080*/  ISETP.LT.OR P3, PT, R42, 0x7a, !P3 ;  /* 0x0000007a2a00780c */ /* 0x000fe20005f61670 */
[----:B------:R-:W-:Y:S01]  /*d090*/  @!P0 STG.E.U8 desc[UR16][R24.64+0x71], R169 ;  /* 0x000071a918008986 */ /* 0x000fe2000c101110 */
[----:B0-----:R-:W-:Y:S01]  /*d0a0*/  F2FP.SATFINITE.E5M2.F32.PACK_AB_MERGE_C R33, RZ, R168, RZ ;  /* 0x000000a8ff21723e */ /* 0x001fe200048060ff */
[----:B------:R-:W-:Y:S01]  /*d0b0*/  FMUL R18, R18, UR20 ;  /* 0x0000001412127c20 */ /* 0x000fe20008400000 */
[C---:B------:R-:W-:Y:S01]  /*d0c0*/  ISETP.GE.AND P0, PT, R41.reuse, 0x89, PT ;  /* 0x000000892900780c */ /* 0x040fe20003f06270 */
[----:B------:R-:W-:Y:S01]  /*d0d0*/  FMUL R16, R16, UR20 ;  /* 0x0000001410107c20 */ /* 0x000fe20008400000 */
[----:B------:R-:W-:Y:S01]  /*d0e0*/  F2FP.SATFINITE.E5M2.F32.PACK_AB_MERGE_C R21, RZ, R21, RZ ;  /* 0x00000015ff15723e */ /* 0x000fe200048060ff */
[----:B------:R0:W-:Y:S01]  /*d0f0*/  @!P1 STG.E.U8 desc[UR16][R26.64+0x70], R33 ;  /* 0x000070211a009986 */ /* 0x0001e2000c101110 */
[----:B------:R-:W-:Y:S01]  /*d100*/  ISETP.GE.AND P1, PT, R41, 0x81, PT ;  /* 0x000000812900780c */ /* 0x000fe20003f26270 */
[----:B------:R-:W-:Y:S01]  /*d110*/  FMUL R15, R15, UR20 ;  /* 0x000000140f0f7c20 */ /* 0x000fe20008400000 */
[----:B-1----:R-:W-:Y:S01]  /*d120*/  F2FP.SATFINITE.E5M2.F32.PACK_AB_MERGE_C R35, RZ, R166, RZ ;  /* 0x000000a6ff23723e */ /* 0x002fe200048060ff */
[----:B------:R-:W-:Y:S01]  /*d130*/  @!P5 STG.E.U8 desc[UR16][R26.64+0x71], R167 ;  /* 0x000071a71a00d986 */ /* 0x000fe2000c101110 */
[C---:B------:R-:W-:Y:S01]  /*d140*/  ISETP.LT.OR P5, PT, R42.reuse, 0x79, !P2 ;  /* 0x000000792a00780c */ /* 0x040fe200057a1670 */
[----:B------:R-:W-:Y:S01]  /*d150*/  FMUL R13, R13, UR20 ;  /* 0x000000140d0d7c20 */ /* 0x000fe20008400000 */
[C---:B------:R-:W-:Y:S01]  /*d160*/  ISETP.LT.OR P2, PT, R42.reuse, 0x7a, !P2 ;  /* 0x0000007a2a00780c */ /* 0x040fe20005741670 */
        /* <DEDUP_REMOVED lines=9> */
[----:B------:R-:W-:Y:S01]  /*d200*/  F2FP.SATFINITE.E5M2.F32.PACK_AB_MERGE_C R17, RZ, R17, RZ ;  /* 0x00000011ff11723e */ /* 0x000fe200048060ff */
[----:B------:R-:W-:Y:S01]  /*d210*/  @!P5 STG.E.U8 desc[UR16][R26.64+0x78], R37 ;  /* 0x000078251a00d986 */ /* 0x000fe2000c101110 */
[C---:B------:R-:W-:Y:S01]  /*d220*/  ISETP.LT.OR P5, PT, R42.reuse, 0x1, !P0 ;  /* 0x000000012a00780c */ /* 0x040fe200047a1670 */
[----:B------:R-:W-:Y:S01]  /*d230*/  FMUL R9, R9, UR20 ;  /* 0x0000001409097c20 */ /* 0x000fe20008400000 */
[----:B------:R-:W-:Y:S01]  /*d240*/  F2FP.SATFINITE.E5M2.F32.PACK_AB_MERGE_C R15, RZ, R15, RZ ;  /* 0x0000000fff0f723e */ /* 0x000fe200048060ff */
[----:B------:R0:W-:Y:S01]  /*d250*/  @!P2 STG.E.U8 desc[UR16][R26.64+0x79], R163 ;  /* 0x000079a31a00a986 */ /* 0x0001e2000c101110 */
        /* <DEDUP_REMOVED lines=8> */
[C---:B------:R-:W-:Y:S01]  /*d2e0*/  ISETP.LT.OR P6, PT, R42.reuse, 0x2, !P0 ;  /* 0x000000022a00780c */ /* 0x040fe200047c1670 */
[----:B------:R-:W-:Y:S01]  /*d2f0*/  FMUL R7, R7, UR20 ;  /* 0x0000001407077c20 */ /* 0x000fe20008400000 */
[----:B------:R-:W-:Y:S01]  /*d300*/  F2FP.SATFINITE.E5M2.F32.PACK_AB_MERGE_C R11, RZ, R11, RZ ;  /* 0x0000000bff0b723e */ /* 0x000fe200048060ff */
[----:B------:R2:W-:Y:S01]  /*d310*/  @!P5 STG.E.U8 desc[UR16][R30.64], R33 ;  /* 0x000000211e00d986 */ /* 0x0005e2000c101110 */
[----:B------:R-:W-:Y:S01]  /*d320*/  ISETP.LT.OR P5, PT, R42, 0x9, !P0 ;  /* 0x000000092a00780c */ /* 0x000fe200047a1670 */
[----:B------:R-:W-:Y:S01]  /*d330*/  FMUL R5, R5, UR20 ;  /* 0x0000001405057c20 */ /* 0x000fe20008400000 */
[----:B0-----:R-:W-:Y:S01]  /*d340*/  F2FP.SATFINITE.E5M2.F32.PACK_AB_MERGE_C R27, RZ, R156, RZ ;  /* 0x0000009cff1b723e */ /* 0x001fe200048060ff */
[----:B-----5:R-:W-:Y:S01]  /*d350*/  FMUL R0, R0, UR20 ;  /* 0x0000001400007c20 */ /* 0x020fe20008400000 */
[----:B------:R-:W-:Y:S01]  /*d360*/  F2FP.SATFINITE.E5M2.F32.PACK_AB_MERGE_C R9, RZ, R9, RZ ;  /* 0x00000009ff09723e */ /* 0x000fe200048060ff */
[----:B------:R-:W-:Y:S01]  /*d370*/  FMUL R6, R6, UR20 ;  /* 0x0000001406067c20 */ /* 0x000fe20008400000 */
[----:B------:R-:W-:Y:S01]  /*d380*/  F2FP.SATFINITE.E5M2.F32.PACK_AB_MERGE_C R7, RZ, R7, RZ ;  /* 0x00000007ff07723e */ /* 0x000fe200048060ff */
[----:B------:R-:W3:Y:S01]  /*d390*/  LDL.LU R221, [R1+0x14] ;  /* 0x0000140001dd7983 */ /* 0x000ee20000300800 */
[----:B-1----:R-:W-:Y:S01]  /*d3a0*/  F2FP.SATFINITE.E5M2.F32.PACK_AB_MERGE_C R25, RZ, R158, RZ ;  /* 0x0000009eff19723e */ /* 0x002fe200048060ff */
[----:B------:R-:W-:Y:S01]  /*d3b0*/  FMUL R2, R2, UR20 ;  /* 0x0000001402027c20 */ /* 0x000fe20008400000 */
[----:B------:R-:W-:Y:S01]  /*d3c0*/  F2FP.SATFINITE.E5M2.F32.PACK_AB_MERGE_C R5, RZ, R5, RZ ;  /* 0x00000005ff05723e */ /* 0x000fe200048060ff */
[----:B------:R-:W-:Y:S01]  /*d3d0*/  @!P6 STG.E.U8 desc[UR16][R30.64+0x1], R159 ;  /* 0x0000019f1e00e986 */ /* 0x000fe2000c101110 */
[C---:B------:R-:W-:Y:S01]  /*d3e0*/  ISETP.LT.OR P6, PT, R42.reuse, 0xa, !P0 ;  /* 0x0000000a2a00780c */ /* 0x040fe200047c1670 */
[----:B------:R-:W-:Y:S01]  /*d3f0*/  FMUL R3, R3, UR20 ;  /* 0x0000001403037c20 */ /* 0x000fe20008400000 */
[----:B--2---:R-:W-:Y:S01]  /*d400*/  F2FP.SATFINITE.E5M2.F32.PACK_AB_MERGE_C R33, RZ, R152, RZ ;  /* 0x00000098ff21723e */ /* 0x004fe200048060ff */
[----:B------:R-:W-:Y:S01]  /*d410*/  @!P2 STG.E.U8 desc[UR16][R28.64+0x9], R157 ;  /* 0x0000099d1c00a986 */ /* 0x000fe2000c101110 */
[----:B------:R-:W-:Y:S01]  /*d420*/  ISETP.LT.OR P2, PT, R42, 0x12, !P1 ;  /* 0x000000122a00780c */ /* 0x000fe20004f41670 */
[----:B------:R-:W-:-:S02]  /*d430*/  FMUL R4, R4, UR20 ;  /* 0x0000001404047c20 */ /* 0x000fc40008400000 */
[----:B------:R0:W-:Y:S01]  /*d440*/  @!P3 STG.E.U8 desc[UR16][R28.64+0x8], R25 ;  /* 0x000008191c00b986 */ /* 0x0001e2000c101110 */
[----:B------:R-:W-:-:S03]  /*d450*/  ISETP.LT.OR P3, PT, R42, 0x11, !P1 ;  /* 0x000000112a00780c */ /* 0x000fc60004f61670 */
[----:B------:R1:W-:Y:S01]  /*d460*/  @!P5 STG.E.U8 desc[UR16][R30.64+0x8], R27 ;  /* 0x0000081b1e00d986 */ /* 0x0003e2000c101110 */
[----:B------:R-:W-:-:S03]  /*d470*/  ISETP.LT.OR P5, PT, R42, 0x11, !P0 ;  /* 0x000000112a00780c */ /* 0x000fc600047a1670 */
[----:B------:R-:W-:Y:S01]  /*d480*/  @!P6 STG.E.U8 desc[UR16][R30.64+0x9], R155 ;  /* 0x0000099b1e00e986 */ /* 0x000fe2000c101110 */
[----:B------:R-:W-:-:S03]  /*d490*/  ISETP.LT.OR P6, PT, R42, 0x12, !P0 ;  /* 0x000000122a00780c */ /* 0x000fc600047c1670 */
[----:B------:R-:W-:Y:S01]  /*d4a0*/  @!P2 STG.E.U8 desc[UR16][R28.64+0x11], R153 ;  /* 0x000011991c00a986 */ /* 0x000fe2000c101110 */
[----:B------:R-:W-:Y:S02]  /*d4b0*/  ISETP.LT.OR P2, PT, R42, 0x1a, !P1 ;  /* 0x0000001a2a00780c */ /* 0x000fe40004f41670 */
[----:B0-----:R-:W-:Y:S01]  /*d4c0*/  F2FP.SATFINITE.E5M2.F32.PACK_AB_MERGE_C R25, RZ, R154, RZ ;  /* 0x0000009aff19723e */ /* 0x001fe200048060ff */
[----:B------:R-:W2:Y:S01]  /*d4d0*/  LDL.LU R220, [R1+0x18] ;  /* 0x0000180001dc7983 */ /* 0x000ea20000300800 */
[----:B-1----:R-:W-:-:S03]  /*d4e0*/  F2FP.SATFINITE.E5M2.F32.PACK_AB_MERGE_C R27, RZ, R20, RZ ;  /* 0x00000014ff1b723e */ /* 0x002fc600048060ff */
[----:B------:R0:W-:Y:S01]  /*d4f0*/  @!P3 STG.E.U8 desc[UR16][R28.64+0x10], R25 ;  /* 0x000010191c00b986 */ /* 0x0001e2000c101110 */
[----:B------:R-:W-:-:S03]  /*d500*/  ISETP.LT.OR P3, PT, R42, 0x19, !P1 ;  /* 0x000000192a00780c */ /* 0x000fc60004f61670 */
[----:B------:R-:W-:Y:S01]  /*d510*/  @!P5 STG.E.U8 desc[UR16][R30.64+0x10], R33 ;  /* 0x000010211e00d986 */ /* 0x000fe2000c101110 */
[----:B------:R-:W-:-:S03]  /*d520*/  ISETP.LT.OR P5, PT, R42, 0x19, !P0 ;  /* 0x000000192a00780c */ /* 0x000fc600047a1670 */
[----:B------:R1:W-:Y:S01]  /*d530*/  @!P6 STG.E.U8 desc[UR16][R30.64+0x11], R23 ;  /* 0x000011171e00e986 */ /* 0x0003e2000c101110 */
[----:B------:R-:W-:-:S03]  /*d540*/  ISETP.LT.OR P6, PT, R42, 0x1a, !P0 ;  /* 0x0000001a2a00780c */ /* 0x000fc600047c1670 */
[----:B------:R4:W-:Y:S01]  /*d550*/  @!P2 STG.E.U8 desc[UR16][R28.64+0x19], R21 ;  /* 0x000019151c00a986 */ /* 0x0009e2000c101110 */
[C---:B------:R-:W-:Y:S02]  /*d560*/  ISETP.LT.OR P2, PT, R42.reuse, 0x22, !P1 ;  /* 0x000000222a00780c */ /* 0x040fe40004f41670 */
[----:B0-----:R-:W-:Y:S01]  /*d570*/  F2FP.SATFINITE.E5M2.F32.PACK_AB_MERGE_C R25, RZ, R22, RZ ;  /* 0x00000016ff19723e */ /* 0x001fe200048060ff */
[----:B------:R-:W2:Y:S04]  /*d580*/  LDL.LU R222, [R1+0x1c] ;  /* 0x00001c0001de7983 */ /* 0x000ea80000300800 */
[----:B------:R-:W-:Y:S01]  /*d590*/  @!P3 STG.E.U8 desc[UR16][R28.64+0x18], R25 ;  /* 0x000018191c00b986 */ /* 0x000fe2000c101110 */
[C---:B------:R-:W-:Y:S02]  /*d5a0*/  ISETP.LT.OR P3, PT, R42.reuse, 0x21, !P1 ;  /* 0x000000212a00780c */ /* 0x040fe40004f61670 */
[----:B-1----:R-:W-:Y:S01]  /*d5b0*/  F2FP.SATFINITE.E5M2.F32.PACK_AB_MERGE_C R23, RZ, R18, RZ ;  /* 0x00000012ff17723e */ /* 0x002fe200048060ff */
[----:B------:R-:W-:Y:S01]  /*d5c0*/  @!P5 STG.E.U8 desc[UR16][R30.64+0x18], R27 ;  /* 0x0000181b1e00d986 */ /* 0x000fe2000c101110 */
[----:B------:R-:W-:-:S02]  /*d5d0*/  ISETP.LT.OR P5, PT, R42, 0x21, !P0 ;  /* 0x000000212a00780c */ /* 0x000fc400047a1670 */
[----:B----4-:R-:W-:Y:S01]  /*d5e0*/  F2FP.SATFINITE.E5M2.F32.PACK_AB_MERGE_C R21, RZ, R16, RZ ;  /* 0x00000010ff15723e */ /* 0x010fe200048060ff */
[----:B------:R0:W-:Y:S01]  /*d5f0*/  @!P6 STG.E.U8 desc[UR16][R30.64+0x19], R19 ;  /* 0x000019131e00e986 */ /* 0x0001e2000c101110 */
[----:B------:R-:W-:-:S03]  /*d600*/  ISETP.LT.OR P6, PT, R42, 0x22, !P0 ;  /* 0x000000222a00780c */ /* 0x000fc600047c1670 */
[----:B------:R1:W-:Y:S01]  /*d610*/  @!P2 STG.E.U8 desc[UR16][R28.64+0x21], R17 ;  /* 0x000021111c00a986 */ /* 0x0003e2000c101110 */
[----:B------:R-:W-:-:S03]  /*d620*/  ISETP.LT.OR P2, PT, R42, 0x2a, !P1 ;  /* 0x0000002a2a00780c */ /* 0x000fc60004f41670 */
[----:B------:R-:W-:Y:S01]  /*d630*/  @!P3 STG.E.U8 desc[UR16][R28.64+0x20], R23 ;  /* 0x000020171c00b986 */ /* 0x000fe2000c101110 */
[----:B------:R-:W-:-:S03]  /*d640*/  ISETP.LT.OR P3, PT, R42, 0x29, !P1 ;  /* 0x000000292a00780c */ /* 0x000fc60004f61670 */
[----:B------:R-:W-:Y:S01]  /*d650*/  @!P5 STG.E.U8 desc[UR16][R30.64+0x20], R21 ;  /* 0x000020151e00d986 */ /* 0x000fe2000c101110 */
[C---:B------:R-:W-:Y:S02]  /*d660*/  ISETP.LT.OR P5, PT, R42.reuse, 0x29, !P0 ;  /* 0x000000292a00780c */ /* 0x040fe400047a1670 */
[----:B0-----:R-:W-:Y:S01]  /*d670*/  F2FP.SATFINITE.E5M2.F32.PACK_AB_MERGE_C R19, RZ, R14, RZ ;  /* 0x0000000eff13723e */ /* 0x001fe200048060ff */
[----:B------:R0:W-:Y:S01]  /*d680*/  @!P6 STG.E.U8 desc[UR16][R30.64+0x21], R15 ;  /* 0x0000210f1e00e986 */ /* 0x0001e2000c101110 */
[C---:B------:R-:W-:Y:S02]  /*d690*/  ISETP.LT.OR P6, PT, R42.reuse, 0x2a, !P0 ;  /* 0x0000002a2a00780c */ /* 0x040fe400047c1670 */
[----:B-1----:R-:W-:Y:S01]  /*d6a0*/  F2FP.SATFINITE.E5M2.F32.PACK_AB_MERGE_C R17, RZ, R12, RZ ;  /* 0x0000000cff11723e */ /* 0x002fe200048060ff */
        /* <DEDUP_REMOVED lines=15> */
[----:B0-----:R-:W-:Y:S02]  /*d7a0*/  F2FP.SATFINITE.E5M2.F32.PACK_AB_MERGE_C R11, RZ, R6, RZ ;  /* 0x00000006ff0b723e */ /* 0x001fe400048060ff */
[C---:B------:R-:W-:Y:S01]  /*d7b0*/  ISETP.LT.OR P5, PT, R42.reuse, 0x39, !P0 ;  /* 0x000000392a00780c */ /* 0x040fe200047a1670 */
[----:B------:R0:W-:Y:S01]  /*d7c0*/  @!P6 STG.E.U8 desc[UR16][R30.64+0x31], R7 ;  /* 0x000031071e00e986 */ /* 0x0001e2000c101110 */
[----:B-1----:R-:W-:Y:S02]  /*d7d0*/  F2FP.SATFINITE.E5M2.F32.PACK_AB_MERGE_C R9, RZ, R4, RZ ;  /* 0x00000004ff09723e */ /* 0x002fe400048060ff */
[C---:B------:R-:W-:Y:S01]  /*d7e0*/  ISETP.LT.OR P6, PT, R42.reuse, 0x3a, !P0 ;  /* 0x0000003a2a00780c */ /* 0x040fe200047c1670 */
[----:B------:R1:W-:Y:S04]  /*d7f0*/  @!P2 STG.E.U8 desc[UR16][R28.64+0x39], R5 ;  /* 0x000039051c00a986 */ /* 0x0003e8000c101110 */
[----:B------:R4:W-:Y:S01]  /*d800*/  @!P3 STG.E.U8 desc[UR16][R28.64+0x38], R11 ;  /* 0x0000380b1c00b986 */ /* 0x0009e2000c101110 */
[----:B------:R-:W-:Y:S01]  /*d810*/  FMUL R4, R227, UR20 ;  /* 0x00000014e3047c20 */ /* 0x000fe20008400000 */
[----:B------:R-:W-:-:S02]  /*d820*/  ISETP.LT.OR P3, PT, R42, 0x41, !P1 ;  /* 0x000000412a00780c */ /* 0x000fc40004f61670 */
[----:B0-----:R-:W-:Y:S02]  /*d830*/  F2FP.SATFINITE.E5M2.F32.PACK_AB_MERGE_C R7, RZ, R3, RZ ;  /* 0x00000003ff07723e */ /* 0x001fe400048060ff */
[----:B-1----:R-:W-:Y:S01]  /*d840*/  F2FP.SATFINITE.E5M2.F32.PACK_AB_MERGE_C R5, RZ, R0, RZ ;  /* 0x00000000ff05723e */ /* 0x002fe200048060ff */
[----:B------:R-:W-:Y:S01]  /*d850*/  FMUL R0, R223, UR20 ;  /* 0x00000014df007c20 */ /* 0x000fe20008400000 */
[----:B------:R-:W-:Y:S01]  /*d860*/  ISETP.LT.OR P2, PT, R42, 0x42, !P1 ;  /* 0x000000422a00780c */ /* 0x000fe20004f41670 */
[----:B------:R-:W2:Y:S01]  /*d870*/  LDL.LU R223, [R1+0x20] ;  /* 0x0000200001df7983 */ /* 0x000ea20000300800 */
[----:B----4-:R-:W-:Y:S02]  /*d880*/  F2FP.SATFINITE.E5M2.F32.PACK_AB_MERGE_C R11, RZ, R2, RZ ;  /* 0x00000002ff0b723e */ /* 0x010fe400048060ff */
[----:B------:R-:W-:Y:S01]  /*d890*/  F2FP.SATFINITE.E5M2.F32.PACK_AB_MERGE_C R13, RZ, R0, RZ ;  /* 0x00000000ff0d723e */ /* 0x000fe200048060ff */
[----:B---3--:R-:W-:Y:S01]  /*d8a0*/  FMUL R0, R225, UR20 ;  /* 0x00000014e1007c20 */ /* 0x008fe20008400000 */
[----:B------:R-:W-:Y:S01]  /*d8b0*/  FMUL R2, R224, UR20 ;  /* 0x00000014e0027c20 */ /* 0x000fe20008400000 */
[----:B------:R-:W3:Y:S04]  /*d8c0*/  LDL.LU R225, [R1+0x24] ;  /* 0x0000240001e17983 */ /* 0x000ee80000300800 */
[----:B------:R-:W4:Y:S01]  /*d8d0*/  LDL.LU R224, [R1+0x28] ;  /* 0x0000280001e07983 */ /* 0x000f220000300800 */
[----:B------:R-:W-:-:S03]  /*d8e0*/  FMUL R3, R226, UR20 ;  /* 0x00000014e2037c20 */ /* 0x000fc60008400000 */
[----:B------:R-:W4:Y:S04]  /*d8f0*/  LDL.LU R226, [R1+0x2c] ;  /* 0x00002c0001e27983 */ /* 0x000f280000300800 */
[----:B------:R-:W4:Y:S04]  /*d900*/  LDL.LU R227, [R1+0x30] ;  /* 0x0000300001e37983 */ /* 0x000f280000300800 */
[----:B------:R-:W-:Y:S01]  /*d910*/  @!P5 STG.E.U8 desc[UR16][R30.64+0x38], R9 ;  /* 0x000038091e00d986 */ /* 0x000fe2000c101110 */
[----:B------:R-:W-:-:S03]  /*d920*/  ISETP.LT.OR P5, PT, R42, 0x41, !P0 ;  /* 0x000000412a00780c */ /* 0x000fc600047a1670 */
[----:B------:R0:W-:Y:S01]  /*d930*/  @!P6 STG.E.U8 desc[UR16][R30.64+0x39], R7 ;  /* 0x000039071e00e986 */ /* 0x0001e2000c101110 */
[----:B------:R-:W-:-:S03]  /*d940*/  ISETP.LT.OR P6, PT, R42, 0x42, !P0 ;  /* 0x000000422a00780c */ /* 0x000fc600047c1670 */
[----:B------:R-:W-:Y:S01]  /*d950*/  @!P3 STG.E.U8 desc[UR16][R28.64+0x40], R11 ;  /* 0x0000400b1c00b986 */ /* 0x000fe2000c101110 */
[----:B------:R-:W-:-:S03]  /*d960*/  ISETP.LT.OR P3, PT, R42, 0x49, !P1 ;  /* 0x000000492a00780c */ /* 0x000fc60004f61670 */
[----:B------:R1:W-:Y:S01]  /*d970*/  @!P2 STG.E.U8 desc[UR16][R28.64+0x41], R5 ;  /* 0x000041051c00a986 */ /* 0x0003e2000c101110 */
[----:B0-----:R-:W-:-:S03]  /*d980*/  F2FP.SATFINITE.E5M2.F32.PACK_AB_MERGE_C R7, RZ, R0, RZ ;  /* 0x00000000ff07723e */ /* 0x001fc600048060ff */
[----:B------:R-:W-:Y:S01]  /*d990*/  @!P5 STG.E.U8 desc[UR16][R30.64+0x40], R13 ;  /* 0x0000400d1e00d986 */ /* 0x000fe2000c101110 */
[C---:B------:R-:W-:Y:S02]  /*d9a0*/  ISETP.LT.OR P2, PT, R42.reuse, 0x4a, !P1 ;  /* 0x0000004a2a00780c */ /* 0x040fe40004f41670 */
[----:B-1----:R-:W-:Y:S01]  /*d9b0*/  F2FP.SATFINITE.E5M2.F32.PACK_AB_MERGE_C R5, RZ, R2, RZ ;  /* 0x00000002ff05723e */ /* 0x002fe200048060ff */
[----:B------:R0:W-:Y:S01]  /*d9c0*/  @!P6 STG.E.U8 desc[UR16][R30.64+0x41], R7 ;  /* 0x000041071e00e986 */ /* 0x0001e2000c101110 */
[C---:B------:R-:W-:Y:S02]  /*d9d0*/  ISETP.LT.OR P5, PT, R42.reuse, 0x49, !P0 ;  /* 0x000000492a00780c */ /* 0x040fe400047a1670 */
[C---:B------:R-:W-:Y:S01]  /*d9e0*/  ISETP.LT.OR P6, PT, R42.reuse, 0x4a, !P0 ;  /* 0x0000004a2a00780c */ /* 0x040fe200047c1670 */
[----:B------:R1:W-:Y:S01]  /*d9f0*/  @!P3 STG.E.U8 desc[UR16][R28.64+0x48], R5 ;  /* 0x000048051c00b986 */ /* 0x0003e2000c101110 */
[----:B------:R-:W-:Y:S02]  /*da00*/  ISETP.LT.OR P3, PT, R42, 0x51, !P1 ;  /* 0x000000512a00780c */ /* 0x000fe40004f61670 */
[----:B------:R-:W-:-:S02]  /*da10*/  F2FP.SATFINITE.E5M2.F32.PACK_AB_MERGE_C R9, RZ, R3, RZ ;  /* 0x00000003ff09723e */ /* 0x000fc400048060ff */
[----:B------:R-:W-:-:S03]  /*da20*/  F2FP.SATFINITE.E5M2.F32.PACK_AB_MERGE_C R11, RZ, R4, RZ ;  /* 0x00000004ff0b723e */ /* 0x000fc600048060ff */
[----:B------:R1:W-:Y:S04]  /*da30*/  @!P2 STG.E.U8 desc[UR16][R28.64+0x49], R9 ;  /* 0x000049091c00a986 */ /* 0x0003e8000c101110 */
[----:B------:R-:W-:Y:S01]  /*da40*/  @!P5 STG.E.U8 desc[UR16][R30.64+0x48], R11 ;  /* 0x0000480b1e00d986 */ /* 0x000fe2000c101110 */
[----:B------:R-:W-:-:S03]  /*da50*/  FMUL R0, R221, UR20 ;  /* 0x00000014dd007c20 */ /* 0x000fc60008400000 */
[----:B------:R-:W4:Y:S02]  /*da60*/  LDL.LU R221, [R1+0x34] ;  /* 0x0000340001dd7983 */ /* 0x000f240000300800 */
[----:B0-----:R-:W-:-:S05]  /*da70*/  F2FP.SATFINITE.E5M2.F32.PACK_AB_MERGE_C R7, RZ, R0, RZ ;  /* 0x00000000ff07723e */ /* 0x001fca00048060ff */
[----:B------:R-:W-:Y:S01]  /*da80*/  @!P6 STG.E.U8 desc[UR16][R30.64+0x49], R7 ;  /* 0x000049071e00e986 */ /* 0x000fe2000c101110 */
[----:B--2---:R-:W-:-:S03]  /*da90*/  FMUL R2, R220, UR20 ;  /* 0x00000014dc027c20 */ /* 0x004fc60008400000 */
[----:B------:R-:W2:Y:S02]  /*daa0*/  LDL.LU R220, [R1+0x38] ;  /* 0x0000380001dc7983 */ /* 0x000ea40000300800 */
[----:B-1----:R-:W-:-:S05]  /*dab0*/  F2FP.SATFINITE.E5M2.F32.PACK_AB_MERGE_C R5, RZ, R2, RZ ;  /* 0x00000002ff05723e */ /* 0x002fca00048060ff */
[----:B------:R0:W-:Y:S01]  /*dac0*/  @!P3 STG.E.U8 desc[UR16][R28.64+0x50], R5 ;  /* 0x000050051c00b986 */ /* 0x0001e2000c101110 */
[----:B------:R-:W-:-:S03]  /*dad0*/  FMUL R3, R222, UR20 ;  /* 0x00000014de037c20 */ /* 0x000fc60008400000 */
[----:B------:R-:W2:Y:S02]  /*dae0*/  LDL.LU R222, [R1+0x3c] ;  /* 0x00003c0001de7983 */ /* 0x000ea40000300800 */
[----:B------:R-:W-:Y:S01]  /*daf0*/  F2FP.SATFINITE.E5M2.F32.PACK_AB_MERGE_C R9, RZ, R3, RZ ;  /* 0x00000003ff09723e */ /* 0x000fe200048060ff */
[----:B------:R-:W-:Y:S02]  /*db00*/  FMUL R0, R223, UR20 ;  /* 0x00000014df007c20 */ /* 0x000fe40008400000 */
[----:B------:R-:W2:Y:S03]  /*db10*/  LDL.LU R223, [R1+0x40] ;  /* 0x0000400001df7983 */ /* 0x000ea60000300800 */
[----:B------:R-:W-:Y:S01]  /*db20*/  F2FP.SATFINITE.E5M2.F32.PACK_AB_MERGE_C R13, RZ, R0, RZ ;  /* 0x00000000ff0d723e */ /* 0x000fe200048060ff */
[----:B---3--:R-:W-:Y:S02]  /*db30*/  FMUL R2, R225, UR20 ;  /* 0x00000014e1027c20 */ /* 0x008fe40008400000 */
[----:B------:R-:W3:Y:S01]  /*db40*/  LDL.LU R225, [R1+0x44] ;  /* 0x0000440001e17983 */ /* 0x000ee20000300800 */
[----:B----4-:R-:W-:-:S03]  /*db50*/  FMUL R0, R224, UR20 ;  /* 0x00000014e0007c20 */ /* 0x010fc60008400000 */
[----:B------:R-:W4:Y:S01]  /*db60*/  LDL.LU R224, [R1+0x48] ;  /* 0x0000480001e07983 */ /* 0x000f220000300800 */
[----:B------:R-:W-:Y:S01]  /*db70*/  FMUL R3, R226, UR20 ;  /* 0x00000014e2037c20 */ /* 0x000fe20008400000 */
[----:B0-----:R-:W-:Y:S02]  /*db80*/  F2FP.SATFINITE.E5M2.F32.PACK_AB_MERGE_C R5, RZ, R0, RZ ;  /* 0x00000000ff05723e */ /* 0x001fe400048060ff */
[----:B------:R-:W4:Y:S01]  /*db90*/  LDL.LU R226, [R1+0x4c] ;  /* 0x00004c0001e27983 */ /* 0x000f220000300800 */
[----:B------:R-:W-:-:S03]  /*dba0*/  FMUL R0, R227, UR20 ;  /* 0x00000014e3007c20 */ /* 0x000fc60008400000 */
[----:B------:R-:W4:Y:S01]  /*dbb0*/  LDL.LU R227, [R1+0x50] ;  /* 0x0000500001e37983 */ /* 0x000f220000300800 */
[C---:B------:R-:W-:Y:S02]  /*dbc0*/  ISETP.LT.OR P2, PT, R42.reuse, 0x52, !P1 ;  /* 0x000000522a00780c */ /* 0x040fe40004f41670 */
[C---:B------:R-:W-:Y:S01]  /*dbd0*/  ISETP.LT.OR P6, PT, R42.reuse, 0x52, !P0 ;  /* 0x000000522a00780c */ /* 0x040fe200047c1670 */
[----:B------:R-:W4:Y:S01]  /*dbe0*/  LDL.LU R219, [R1+0x54] ;  /* 0x0000540001db7983 */ /* 0x000f220000300800 */
[C---:B------:R-:W-:Y:S02]  /*dbf0*/  ISETP.LT.OR P5, PT, R42.reuse, 0x51, !P0 ;  /* 0x000000512a00780c */ /* 0x040fe400047a1670 */
[----:B------:R-:W-:Y:S02]  /*dc00*/  ISETP.LT.OR P3, PT, R42, 0x59, !P1 ;  /* 0x000000592a00780c */ /* 0x000fe40004f61670 */
[----:B------:R-:W-:Y:S02]  /*dc10*/  F2FP.SATFINITE.E5M2.F32.PACK_AB_MERGE_C R7, RZ, R2, RZ ;  /* 0x00000002ff07723e */ /* 0x000fe400048060ff */
[----:B------:R-:W-:-:S03]  /*dc20*/  F2FP.SATFINITE.E5M2.F32.PACK_AB_MERGE_C R11, RZ, R0, RZ ;  /* 0x00000000ff0b723e */ /* 0x000fc600048060ff */
[----:B------:R0:W-:Y:S01]  /*dc30*/  @!P2 STG.E.U8 desc[UR16][R28.64+0x51], R9 ;  /* 0x000051091c00a986 */ /* 0x0001e2000c101110 */
[----:B------:R-:W-:-:S03]  /*dc40*/  ISETP.LT.OR P2, PT, R42, 0x5a, !P1 ;  /* 0x0000005a2a00780c */ /* 0x000fc60004f41670 */
[----:B------:R-:W-:Y:S01]  /*dc50*/  @!P6 STG.E.U8 desc[UR16][R30.64+0x51], R7 ;  /* 0x000051071e00e986 */ /* 0x000fe2000c101110 */
[----:B------:R-:W-:-:S03]  /*dc60*/  ISETP.LT.OR P6, PT, R42, 0x5a, !P0 ;  /* 0x0000005a2a00780c */ /* 0x000fc600047c1670 */
[----:B------:R-:W-:Y:S01]  /*dc70*/  @!P5 STG.E.U8 desc[UR16][R30.64+0x50], R13 ;  /* 0x0000500d1e00d986 */ /* 0x000fe2000c101110 */
[----:B0-----:R-:W-:-:S03]  /*dc80*/  F2FP.SATFINITE.E5M2.F32.PACK_AB_MERGE_C R9, RZ, R3, RZ ;  /* 0x00000003ff09723e */ /* 0x001fc600048060ff */
[----:B------:R0:W-:Y:S04]  /*dc90*/  @!P3 STG.E.U8 desc[UR16][R28.64+0x58], R5 ;  /* 0x000058051c00b986 */ /* 0x0001e8000c101110 */
[----:B------:R1:W-:Y:S01]  /*dca0*/  @!P2 STG.E.U8 desc[UR16][R28.64+0x59], R9 ;  /* 0x000059091c00a986 */ /* 0x0003e2000c101110 */
[----:B------:R-:W-:-:S03]  /*dcb0*/  FMUL R0, R221, UR20 ;  /* 0x00000014dd007c20 */ /* 0x000fc60008400000 */
[----:B------:R-:W4:Y:S02]  /*dcc0*/  LDL.LU R221, [R1+0x58] ;  /* 0x0000580001dd7983 */ /* 0x000f240000300800 */
[----:B0-----:R-:W-:-:S05]  /*dcd0*/  F2FP.SATFINITE.E5M2.F32.PACK_AB_MERGE_C R5, RZ, R0, RZ ;  /* 0x00000000ff05723e */ /* 0x001fca00048060ff */
[----:B------:R0:W-:Y:S01]  /*dce0*/  @!P6 STG.E.U8 desc[UR16][R30.64+0x59], R5 ;  /* 0x000059051e00e986 */ /* 0x0001e2000c101110 */
[----:B--2---:R-:W-:-:S03]  /*dcf0*/  FMUL R2, R220, UR20 ;  /* 0x00000014dc027c20 */ /* 0x004fc60008400000 */
[----:B------:R-:W2:Y:S02]  /*dd00*/  LDL.LU R220, [R1+0x5c] ;  /* 0x00005c0001dc7983 */ /* 0x000ea40000300800 */
[----:B------:R-:W-:Y:S01]  /*dd10*/  F2FP.SATFINITE.E5M2.F32.PACK_AB_MERGE_C R7, RZ, R2, RZ ;  /* 0x00000002ff07723e */ /* 0x000fe200048060ff */
[----:B------:R-:W-:Y:S02]  /*dd20*/  FMUL R3, R222, UR20 ;  /* 0x00000014de037c20 */ /* 0x000fe40008400000 */
[----:B------:R-:W2:Y:S03]  /*dd30*/  LDL.LU R222, [R1+0x60] ;  /* 0x0000600001de7983 */ /* 0x000ea60000300800 */
[----:B-1----:R-:W-:Y:S01]  /*dd40*/  F2FP.SATFINITE.E5M2.F32.PACK_AB_MERGE_C R9, RZ, R3, RZ ;  /* 0x00000003ff09723e */ /* 0x002fe200048060ff */
[----:B------:R-:W-:Y:S02]  /*dd50*/  FMUL R4, R223, UR20 ;  /* 0x00000014df047c20 */ /* 0x000fe40008400000 */
[----:B------:R-:W2:Y:S01]  /*dd60*/  LDL.LU R223, [R1+0x64] ;  /* 0x0000640001df7983 */ /* 0x000ea20000300800 */
[----:B---3--:R-:W-:-:S03]  /*dd70*/  FMUL R0, R225, UR20 ;  /* 0x00000014e1007c20 */ /* 0x008fc60008400000 */
[----:B------:R-:W3:Y:S01]  /*dd80*/  LDL.LU R225, [R1+0x68] ;  /* 0x0000680001e17983 */ /* 0x000ee20000300800 */
[----:B----4-:R-:W-:Y:S01]  /*dd90*/  FMUL R2, R224, UR20 ;  /* 0x00000014e0027c20 */ /* 0x010fe20008400000 */
[----:B0-----:R-:W-:Y:S02]  /*dda0*/  F2FP.SATFINITE.E5M2.F32.PACK_AB_MERGE_C R5, RZ, R0, RZ ;  /* 0x00000000ff05723e */ /* 0x001fe400048060ff */
[----:B------:R-:W4:Y:S01]  /*ddb0*/  LDL.LU R224, [R1+0x6c] ;  /* 0x00006c0001e07983 */ /* 0x000f220000300800 */
[----:B------:R-:W-:-:S03]  /*ddc0*/  FMUL R3, R226, UR20 ;  /* 0x00000014e2037c20 */ /* 0x000fc60008400000 */
[----:B------:R-:W4:Y:S01]  /*ddd0*/  LDL.LU R226, [R1+0x70] ;  /* 0x0000700001e27983 */ /* 0x000f220000300800 */
[----:B------:R-:W-:-:S03]  /*dde0*/  FMUL R0, R227, UR20 ;  /* 0x00000014e3007c20 */ /* 0x000fc60008400000 */
[----:B------:R-:W4:Y:S01]  /*ddf0*/  LDL.LU R227, [R1+0x74] ;  /* 0x0000740001e37983 */ /* 0x000f220000300800 */
[C---:B------:R-:W-:Y:S02]  /*de00*/  ISETP.LT.OR P5, PT, R42.reuse, 0x59, !P0 ;  /* 0x000000592a00780c */ /* 0x040fe400047a1670 */
[C---:B------:R-:W-:Y:S02]  /*de10*/  ISETP.LT.OR P2, PT, R42.reuse, 0x62, !P1 ;  /* 0x000000622a00780c */ /* 0x040fe40004f41670 */
[C---:B------:R-:W-:Y:S02]  /*de20*/  ISETP.LT.OR P3, PT, R42.reuse, 0x61, !P1 ;  /* 0x000000612a00780c */ /* 0x040fe40004f61670 */
[----:B------:R-:W-:-:S07]  /*de30*/  ISETP.LT.OR P6, PT, R42, 0x62, !P0 ;  /* 0x000000622a00780c */ /* 0x000fce00047c1670 */
[----:B------:R-:W-:Y:S01]  /*de40*/  @!P5 STG.E.U8 desc[UR16][R30.64+0x58], R11 ;  /* 0x0000580b1e00d986 */ /* 0x000fe2000c101110 */
[----:B------:R-:W-:-:S03]  /*de50*/  ISETP.LT.OR P5, PT, R42, 0x61, !P0 ;  /* 0x000000612a00780c */ /* 0x000fc600047a1670 */
[----:B------:R0:W-:Y:S01]  /*de60*/  @!P2 STG.E.U8 desc[UR16][R28.64+0x61], R9 ;  /* 0x000061091c00a986 */ /* 0x0001e2000c101110 */
[----:B------:R-:W-:-:S03]  /*de70*/  ISETP.LT.OR P2, PT, R42, 0x6a, !P1 ;  /* 0x0000006a2a00780c */ /* 0x000fc60004f41670 */
[----:B------:R1:W-:Y:S01]  /*de80*/  @!P3 STG.E.U8 desc[UR16][R28.64+0x60], R7 ;  /* 0x000060071c00b986 */ /* 0x0003e2000c101110 */
[----:B------:R-:W-:Y:S02]  /*de90*/  ISETP.LT.OR P3, PT, R42, 0x69, !P1 ;  /* 0x000000692a00780c */ /* 0x000fe40004f61670 */
[----:B------:R-:W-:Y:S01]  /*dea0*/  F2FP.SATFINITE.E5M2.F32.PACK_AB_MERGE_C R13, RZ, R4, RZ ;  /* 0x00000004ff0d723e */ /* 0x000fe200048060ff */
[----:B------:R1:W-:Y:S01]  /*deb0*/  @!P6 STG.E.U8 desc[UR16][R30.64+0x61], R5 ;  /* 0x000061051e00e986 */ /* 0x0003e2000c101110 */
[----:B0-----:R-:W-:-:S03]  /*dec0*/  F2FP.SATFINITE.E5M2.F32.PACK_AB_MERGE_C R9, RZ, R3, RZ ;  /* 0x00000003ff09723e */ /* 0x001fc600048060ff */
[----:B------:R-:W-:Y:S01]  /*ded0*/  @!P5 STG.E.U8 desc[UR16][R30.64+0x60], R13 ;  /* 0x0000600d1e00d986 */ /* 0x000fe2000c101110 */
[----:B-1----:R-:W-:-:S03]  /*dee0*/  F2FP.SATFINITE.E5M2.F32.PACK_AB_MERGE_C R7, RZ, R2, RZ ;  /* 0x00000002ff07723e */ /* 0x002fc600048060ff */
[----:B------:R-:W-:Y:S01]  /*def0*/  @!P2 STG.E.U8 desc[UR16][R28.64+0x69], R9 ;  /* 0x000069091c00a986 */ /* 0x000fe2000c101110 */
[C---:B------:R-:W-:Y:S02]  /*df00*/  ISETP.LT.OR P5, PT, R42.reuse, 0x69, !P0 ;  /* 0x000000692a00780c */ /* 0x040fe400047a1670 */
[C---:B------:R-:W-:Y:S01]  /*df10*/  ISETP.LT.OR P6, PT, R42.reuse, 0x6a, !P0 ;  /* 0x0000006a2a00780c */ /* 0x040fe200047c1670 */
[----:B------:R0:W-:Y:S01]  /*df20*/  @!P3 STG.E.U8 desc[UR16][R28.64+0x68], R7 ;  /* 0x000068071c00b986 */ /* 0x0001e2000c101110 */
[C---:B------:R-:W-:Y:S01]  /*df30*/  ISETP.LT.OR P2, PT, R42.reuse, 0x72, !P1 ;  /* 0x000000722a00780c */ /* 0x040fe20004f41670 */
[----:B------:R-:W-:Y:S01]  /*df40*/  FMUL R2, R219, UR20 ;  /* 0x00000014db027c20 */ /* 0x000fe20008400000 */
[----:B------:R-:W-:Y:S02]  /*df50*/  ISETP.LT.OR P3, PT, R42, 0x71, !P1 ;  /* 0x000000712a00780c */ /* 0x000fe40004f61670 */
[----:B------:R-:W-:Y:S02]  /*df60*/  F2FP.SATFINITE.E5M2.F32.PACK_AB_MERGE_C R11, RZ, R0, RZ ;  /* 0x00000000ff0b723e */ /* 0x000fe400048060ff */
[----:B------:R-:W-:-:S03]  /*df70*/  F2FP.SATFINITE.E5M2.F32.PACK_AB_MERGE_C R5, RZ, R2, RZ ;  /* 0x00000002ff05723e */ /* 0x000fc600048060ff */
[----:B------:R-:W-:Y:S01]  /*df80*/  @!P5 STG.E.U8 desc[UR16][R30.64+0x68], R11 ;  /* 0x0000680b1e00d986 */ /* 0x000fe2000c101110 */
[----:B------:R-:W-:-:S03]  /*df90*/  ISETP.LT.OR P5, PT, R42, 0x71, !P0 ;  /* 0x000000712a00780c */ /* 0x000fc600047a1670 */
[----:B------:R-:W-:Y:S01]  /*dfa0*/  @!P6 STG.E.U8 desc[UR16][R30.64+0x69], R5 ;  /* 0x000069051e00e986 */ /* 0x000fe2000c101110 */
[----:B------:R-:W-:Y:S01]  /*dfb0*/  ISETP.LT.OR P6, PT, R42, 0x72, !P0 ;  /* 0x000000722a00780c */ /* 0x000fe200047c1670 */
[----:B------:R-:W-:-:S05]  /*dfc0*/  FMUL R0, R221, UR20 ;  /* 0x00000014dd007c20 */ /* 0x000fca0008400000 */
[----:B0-----:R-:W-:-:S05]  /*dfd0*/  F2FP.SATFINITE.E5M2.F32.PACK_AB_MERGE_C R7, RZ, R0, RZ ;  /* 0x00000000ff07723e */ /* 0x001fca00048060ff */
[----:B------:R0:W-:Y:S01]  /*dfe0*/  @!P3 STG.E.U8 desc[UR16][R28.64+0x70], R7 ;  /* 0x000070071c00b986 */ /* 0x0001e2000c101110 */
[C---:B------:R-:W-:Y:S02]  /*dff0*/  ISETP.LT.OR P3, PT, R42.reuse, 0x79, !P0 ;  /* 0x000000792a00780c */ /* 0x040fe40004761670 */
[----:B------:R-:W-:Y:S01]  /*e000*/  ISETP.LT.OR P0, PT, R42, 0x7a, !P0 ;  /* 0x0000007a2a00780c */ /* 0x000fe20004701670 */
[----:B--2---:R-:W-:-:S05]  /*e010*/  FMUL R3, R220, UR20 ;  /* 0x00000014dc037c20 */ /* 0x004fca0008400000 */
[----:B------:R-:W-:-:S05]  /*e020*/  F2FP.SATFINITE.E5M2.F32.PACK_AB_MERGE_C R9, RZ, R3, RZ ;  /* 0x00000003ff09723e */ /* 0x000fca00048060ff */
[----:B------:R1:W-:Y:S01]  /*e030*/  @!P2 STG.E.U8 desc[UR16][R28.64+0x71], R9 ;  /* 0x000071091c00a986 */ /* 0x0003e2000c101110 */
[C---:B------:R-:W-:Y:S02]  /*e040*/  ISETP.LT.OR P2, PT, R42.reuse, 0x79, !P1 ;  /* 0x000000792a00780c */ /* 0x040fe40004f41670 */
[----:B------:R-:W-:Y:S01]  /*e050*/  ISETP.LT.OR P1, PT, R42, 0x7a, !P1 ;  /* 0x0000007a2a00780c */ /* 0x000fe20004f21670 */
[----:B------:R-:W-:-:S05]  /*e060*/  FMUL R0, R222, UR20 ;  /* 0x00000014de007c20 */ /* 0x000fca0008400000 */
[----:B------:R-:W-:-:S05]  /*e070*/  F2FP.SATFINITE.E5M2.F32.PACK_AB_MERGE_C R13, RZ, R0, RZ ;  /* 0x00000000ff0d723e */ /* 0x000fca00048060ff */
[----:B------:R2:W-:Y:S01]  /*e080*/  @!P5 STG.E.U8 desc[UR16][R30.64+0x70], R13 ;  /* 0x0000700d1e00d986 */ /* 0x0005e2000c101110 */
[----:B------:R-:W-:Y:S01]  /*e090*/  FMUL R0, R223, UR20 ;  /* 0x00000014df007c20 */ /* 0x000fe20008400000 */
[----:B---3--:R-:W-:Y:S01]  /*e0a0*/  FMUL R2, R225, UR20 ;  /* 0x00000014e1027c20 */ /* 0x008fe20008400000 */
[----:B----4-:R-:W-:-:S03]  /*e0b0*/  FMUL R3, R224, UR20 ;  /* 0x00000014e0037c20 */ /* 0x010fc60008400000 */
[----:B0-----:R-:W-:Y:S01]  /*e0c0*/  F2FP.SATFINITE.E5M2.F32.PACK_AB_MERGE_C R7, RZ, R0, RZ ;  /* 0x00000000ff07723e */ /* 0x001fe200048060ff */
[----:B------:R-:W-:Y:S01]  /*e0d0*/  FMUL R4, R226, UR20 ;  /* 0x00000014e2047c20 */ /* 0x000fe20008400000 */
[----:B------:R-:W-:Y:S01]  /*e0e0*/  FMUL R5, R227, UR20 ;  /* 0x00000014e3057c20 */ /* 0x000fe20008400000 */
[----:B-1----:R-:W-:Y:S02]  /*e0f0*/  F2FP.SATFINITE.E5M2.F32.PACK_AB_MERGE_C R9, RZ, R2, RZ ;  /* 0x00000002ff09723e */ /* 0x002fe400048060ff */
[----:B------:R-:W-:Y:S02]  /*e100*/  F2FP.SATFINITE.E5M2.F32.PACK_AB_MERGE_C R3, RZ, R3, RZ ;  /* 0x00000003ff03723e */ /* 0x000fe400048060ff */
[----:B------:R-:W-:Y:S02]  /*e110*/  F2FP.SATFINITE.E5M2.F32.PACK_AB_MERGE_C R11, RZ, R4, RZ ;  /* 0x00000004ff0b723e */ /* 0x000fe400048060ff */
[----:B------:R-:W-:Y:S01]  /*e120*/  F2FP.SATFINITE.E5M2.F32.PACK_AB_MERGE_C R5, RZ, R5, RZ ;  /* 0x00000005ff05723e */ /* 0x000fe200048060ff */
[----:B------:R2:W-:Y:S04]  /*e130*/  @!P6 STG.E.U8 desc[UR16][R30.64+0x71], R7 ;  /* 0x000071071e00e986 */ /* 0x0005e8000c101110 */
[----:B------:R2:W-:Y:S04]  /*e140*/  @!P2 STG.E.U8 desc[UR16][R28.64+0x78], R9 ;  /* 0x000078091c00a986 */ /* 0x0005e8000c101110 */
[----:B------:R2:W-:Y:S04]  /*e150*/  @!P1 STG.E.U8 desc[UR16][R28.64+0x79], R3 ;  /* 0x000079031c009986 */ /* 0x0005e8000c101110 */
[----:B------:R2:W-:Y:S04]  /*e160*/  @!P3 STG.E.U8 desc[UR16][R30.64+0x78], R11 ;  /* 0x0000780b1e00b986 */ /* 0x0005e8000c101110 */
[----:B------:R2:W-:Y:S02]  /*e170*/  @!P0 STG.E.U8 desc[UR16][R30.64+0x79], R5 ;  /* 0x000079051e008986 */ /* 0x0005e4000c101110 */
.L_x_289:
[----:B------:R-:W-:Y:S05]  /*e180*/  BSYNC B0 ;  /* 0x0000000000007941 */ /* 0x000fea0003800000 */
.L_x_31:
[----:B0-2---:R-:W2:Y:S04]  /*e190*/  LDL.LU R3, [R1+0x78] ;  /* 0x0000780001037983 */ /* 0x005ea80000300800 */
[----:B-----5:R-:W2:Y:S01]  /*e1a0*/  LDL.LU R2, [R1+0x7c] ;  /* 0x00007c0001027983 */ /* 0x020ea20000300800 */
[----:B------:R-:W-:Y:S01]  /*e1b0*/  ULDC UR6, c[0x0][0xc] ;  /* 0x0000030000067ab9 */ /* 0x000fe20000000800 */
[----:B------:R-:W-:Y:S01]  /*e1c0*/  ULDC UR7, c[0x0][0x10] ;  /* 0x0000040000077ab9 */ /* 0x000fe20000000800 */
[----:B------:R-:W2:Y:S01]  /*e1d0*/  LDC R5, c[0x0][0x14] ;  /* 0x00000500ff057b82 */ /* 0x000ea20000000800 */
[----:B------:R-:W-:Y:S01]  /*e1e0*/  UIMAD.WIDE.U32 UR6, UR6, UR7, URZ ;  /* 0x00000007060672a5 */ /* 0x000fe2000f8e003f */
[----:B------:R-:W-:Y:S01]  /*e1f0*/  PRMT R0, RZ, 0x7610, R0 ;  /* 0x00007610ff007816 */ /* 0x000fe20000000000 */
[----:B------:R-:W-:-:S04]  /*e200*/  UMOV UR22, 0xffffffff ;  /* 0xffffffff00167882 */ /* 0x000fc80000000000 */
[----:B--2---:R-:W-:-:S04]  /*e210*/  IMAD.WIDE.U32 R2, R5, UR6, R2 ;  /* 0x0000000605027c25 */ /* 0x004fc8000f8e0002 */
[----:B------:R-:W-:Y:S01]  /*e220*/  IMAD R5, R5, UR7, RZ ;  /* 0x0000000705057c24 */ /* 0x000fe2000f8e02ff */
[----:B------:R-:W-:Y:S01]  /*e230*/  ULDC.64 UR6, c[0x0][0x650] ;  /* 0x0001940000067ab9 */ /* 0x000fe20000000a00 */
[----:B------:R-:W-:Y:S01]  /*e240*/  IMAD.MOV.U32 R19, RZ, RZ, R2 ;  /* 0x000000ffff137224 */ /* 0x000fe200078e0002 */
[----:B------:R-:W-:Y:S01]  /*e250*/  ISETP.GE.U32.AND P0, PT, R2, UR6, PT ;  /* 0x0000000602007c0c */ /* 0x000fe2000bf06070 */
[----:B------:R-:W-:Y:S02]  /*e260*/  IMAD.IADD R22, R3, 0x1, R5 ;  /* 0x0000000103167824 */ /* 0x000fe400078e0205 */
[----:B------:R-:W-:-:S03]  /*e270*/  IMAD.MOV.U32 R2, RZ, RZ, -0x1 ;  /* 0xffffffffff027424 */ /* 0x000fc600078e00ff */
[----:B------:R0:W-:Y:S01]  /*e280*/  STL [R1+0x78], R22 ;  /* 0x0000781601007387 */ /* 0x0001e20000100800 */
[----:B------:R-:W-:-:S03]  /*e290*/  ISETP.GE.U32.AND.EX P0, PT, R22, UR7, PT, P0 ;  /* 0x0000000716007c0c */ /* 0x000fc6000bf06100 */
[----:B------:R0:W-:Y:S04]  /*e2a0*/  STL [R1+0x7c], R19 ;  /* 0x00007c1301007387 */ /* 0x0001e80000100800 */
[----:B------:R0:W-:Y:S06]  /*e2b0*/  STL [R1+0x80], R2 ;  /* 0x0000800201007387 */ /* 0x0001ec0000100800 */
[----:B------:R-:W-:Y:S05]  /*e2c0*/  @P0 BRA `(.L_x_290) ;  /* 0x00000004006c0947 */ /* 0x000fea0003800000 */
[----:B------:R-:W2:Y:S01]  /*e2d0*/  S2R R14, SR_CTAID.X ;  /* 0x00000000000e7919 */ /* 0x000ea20000002500 */
[----:B------:R-:W5:Y:S01]  /*e2e0*/  LDC.64 R8, c[0x0][0x628] ;  /* 0x00018a00ff087b82 */ /* 0x000f620000000a00 */
[----:B------:R-:W-:Y:S01]  /*e2f0*/  ULDC UR6, c[0x0][0x150] ;  /* 0x0000540000067ab9 */ /* 0x000fe20000000800 */
[----:B------:R-:W-:Y:S01]  /*e300*/  IMAD.MOV.U32 R6, RZ, RZ, R19 ;  /* 0x000000ffff067224 */ /* 0x000fe200078e0013 */
[----:B------:R-:W0:Y:S01]  /*e310*/  S2R R16, SR_CTAID.Y ;  /* 0x0000000000107919 */ /* 0x000e220000002600 */
[----:B------:R-:W-:-:S04]  /*e320*/  IMAD.MOV.U32 R7, RZ, RZ, R22 ;  /* 0x000000ffff077224 */ /* 0x000fc800078e0016 */
[----:B------:R-:W0:Y:S08]  /*e330*/  LDC R17, c[0x0][0x144] ;  /* 0x00005100ff117b82 */ /* 0x000e300000000800 */
[----:B------:R-:W0:Y:S08]  /*e340*/  LDC R10, c[0x0][0x630] ;  /* 0x00018c00ff0a7b82 */ /* 0x000e300000000800 */
[----:B------:R-:W0:Y:S01]  /*e350*/  LDC.64 R12, c[0x0][0x620] ;  /* 0x00018800ff0c7b82 */ /* 0x000e220000000a00 */
[----:B-----5:R-:W-:-:S04]  /*e360*/  ISETP.NE.U32.AND P0, PT, R8, RZ, PT ;  /* 0x000000ff0800720c */ /* 0x020fc80003f05070 */
[----:B------:R-:W-:Y:S02]  /*e370*/  ISETP.NE.AND.EX P0, PT, R9, RZ, PT, P0 ;  /* 0x000000ff0900720c */ /* 0x000fe40003f05300 */
[----:B--2---:R-:W-:-:S05]  /*e380*/  I2FP.F32.U32 R0, R14 ;  /* 0x0000000e00007245 */ /* 0x004fca0000201000 */
[----:B------:R-:W-:-:S04]  /*e390*/  FMUL R0, R0, UR6 ;  /* 0x0000000600007c20 */ /* 0x000fc80008400000 */
[----:B------:R2:W0:Y:S02]  /*e3a0*/  F2I.U32.TRUNC.NTZ R15, R0 ;  /* 0x00000000000f7305 */ /* 0x000424000020f000 */
[----:B------:R-:W-:Y:S05]  /*e3b0*/  @!P0 BRA `(.L_x_291) ;  /* 0x0000000000288947 */ /* 0x000fea0003800000 */
[----:B--2---:R-:W2:Y:S02]  /*e3c0*/  LDC R0, c[0x0][0x634] ;  /* 0x00018d00ff007b82 */ /* 0x004ea40000000800 */
[----:B--2---:R-:W-:-:S05]  /*e3d0*/  IADD3 R7, P0, R19, R0, RZ ;  /* 0x0000000013077210 */ /* 0x004fca0007f1e0ff */
[----:B------:R-:W-:-:S04]  /*e3e0*/  IMAD.X R11, RZ, RZ, R22, P0 ;  /* 0x000000ffff0b7224 */ /* 0x000fc800000e0616 */
[----:B0-----:R-:W-:-:S04]  /*e3f0*/  IMAD.WIDE.U32 R2, R11, R8, RZ ;  /* 0x000000080b027225 */ /* 0x001fc800078e00ff */
[----:B------:R-:W-:-:S04]  /*e400*/  IMAD.WIDE.U32 R4, P0, R7, R9, R2 ;  /* 0x0000000907047225 */ /* 0x000fc80007800002 */
[----:B------:R-:W-:-:S04]  /*e410*/  IMAD.WIDE.U32 R2, R7, R8, RZ ;  /* 0x0000000807027225 */ /* 0x000fc800078e00ff */
[----:B------:R-:W-:Y:S01]  /*e420*/  IMAD.X R7, RZ, RZ, RZ, P0 ;  /* 0x000000ffff077224 */ /* 0x000fe200000e06ff */
[----:B------:R-:W-:Y:S01]  /*e430*/  IADD3 RZ, P0, R3, R4, RZ ;  /* 0x0000000403ff7210 */ /* 0x000fe20007f1e0ff */
[----:B------:R-:W-:-:S04]  /*e440*/  IMAD.MOV.U32 R6, RZ, RZ, R5 ;  /* 0x000000ffff067224 */ /* 0x000fc800078e0005 */
[----:B------:R-:W-:-:S08]  /*e450*/  IMAD.WIDE.U32.X R6, R11, R9, R6, P0 ;  /* 0x000000090b067225 */ /* 0x000fd000000e0406 */
.L_x_291:
[-CC-:B01----:R-:W-:Y:S01]  /*e460*/  SHF.R.U64 R24, R6, R10.reuse, R7.reuse ;  /* 0x0000000a06187219 */ /* 0x183fe20000001207 */
[----:B------:R-:W0:Y:S01]  /*e470*/  LDC.64 R20, c[0x0][0x640] ;  /* 0x00019000ff147b82 */ /* 0x000e220000000a00 */
[----:B--2---:R-:W-:Y:S01]  /*e480*/  SHF.R.U32.HI R0, RZ, R10, R7 ;  /* 0x0000000aff007219 */ /* 0x004fe20000011607 */
[----:B------:R-:W-:Y:S01]  /*e490*/  IMAD.MOV.U32 R2, RZ, RZ, R19 ;  /* 0x000000ffff027224 */ /* 0x000fe200078e0013 */
[----:B------:R-:W-:Y:S01]  /*e4a0*/  IADD3 R5, P0, RZ, -R24, RZ ;  /* 0x80000018ff057210 */ /* 0x000fe20007f1e0ff */
[----:B------:R-:W-:Y:S01]  /*e4b0*/  IMAD.MOV R15, RZ, RZ, -R15 ;  /* 0x000000ffff0f7224 */ /* 0x000fe200078e0a0f */
[----:B------:R-:W-:Y:S01]  /*e4c0*/  ULDC UR6, c[0x0][0x154] ;  /* 0x0000550000067ab9 */ /* 0x000fe20000000800 */
[----:B------:R-:W-:Y:S02]  /*e4d0*/  IMAD.MOV.U32 R7, RZ, RZ, 0x1 ;  /* 0x00000001ff077424 */ /* 0x000fe400078e00ff */
[----:B------:R-:W1:Y:S01]  /*e4e0*/  LDC R4, c[0x0][0x618] ;  /* 0x00018600ff047b82 */ /* 0x000e620000000800 */
[----:B------:R-:W-:-:S02]  /*e4f0*/  IMAD.X R3, RZ, RZ, ~R0, P0 ;  /* 0x000000ffff037224 */ /* 0x000fc400000e0e00 */
[----:B------:R-:W-:Y:S02]  /*e500*/  IMAD R15, R17, R15, R14 ;  /* 0x0000000f110f7224 */ /* 0x000fe400078e020e */
[-C--:B------:R-:W-:Y:S02]  /*e510*/  IMAD R0, R3, R12.reuse, RZ ;  /* 0x0000000c03007224 */ /* 0x080fe400078e02ff */
[----:B------:R-:W-:Y:S01]  /*e520*/  IMAD.MOV.U32 R3, RZ, RZ, R22 ;  /* 0x000000ffff037224 */ /* 0x000fe200078e0016 */
[----:B------:R-:W2:Y:S01]  /*e530*/  LDC R6, c[0x0][0x608] ;  /* 0x00018200ff067b82 */ /* 0x000ea20000000800 */
[----:B------:R-:W-:-:S04]  /*e540*/  IMAD.WIDE.U32 R2, R5, R12, R2 ;  /* 0x0000000c05027225 */ /* 0x000fc800078e0002 */
[----:B------:R-:W-:-:S03]  /*e550*/  IMAD R5, R5, R13, R0 ;  /* 0x0000000d05057224 */ /* 0x000fc600078e0200 */
[----:B------:R-:W5:Y:S01]  /*e560*/  LDC R18, c[0x0][0x658] ;  /* 0x00019600ff127b82 */ /* 0x000f620000000800 */
[----:B------:R-:W-:Y:S01]  /*e570*/  I2FP.F32.U32 R0, R16 ;  /* 0x0000001000007245 */ /* 0x000fe20000201000 */
[----:B------:R-:W-:Y:S01]  /*e580*/  IMAD.IADD R3, R3, 0x1, R5 ;  /* 0x0000000103037824 */ /* 0x000fe200078e0205 */
[----:B0-----:R-:W-:Y:S01]  /*e590*/  ISETP.NE.U32.AND P0, PT, R20, RZ, PT ;  /* 0x000000ff1400720c */ /* 0x001fe20003f05070 */
[----:B------:R-:W-:Y:S02]  /*e5a0*/  IMAD.MOV.U32 R5, RZ, RZ, -0x1 ;  /* 0xffffffffff057424 */ /* 0x000fe400078e00ff */
[----:B------:R-:W-:Y:S02]  /*e5b0*/  FMUL R0, R0, UR6 ;  /* 0x0000000600007c20 */ /* 0x000fe40008400000 */
[----:B------:R-:W0:Y:S01]  /*e5c0*/  LDC R13, c[0x0][0x148] ;  /* 0x00005200ff0d7b82 */ /* 0x000e220000000800 */
[----:B-1----:R-:W-:Y:S01]  /*e5d0*/  SHF.R.U64 R10, R2, R4, R3 ;  /* 0x00000004020a7219 */ /* 0x002fe20000001203 */
[----:B------:R1:W0:Y:S01]  /*e5e0*/  F2I.U32.TRUNC.NTZ R12, R0 ;  /* 0x00000000000c7305 */ /* 0x000222000020f000 */
[----:B------:R-:W-:-:S02]  /*e5f0*/  ISETP.NE.AND.EX P0, PT, R21, RZ, PT, P0 ;  /* 0x000000ff1500720c */ /* 0x000fc40003f05300 */
[----:B------:R-:W-:-:S03]  /*e600*/  SHF.R.U32.HI R3, RZ, R4, R3 ;  /* 0x00000004ff037219 */ /* 0x000fc60000011603 */
[----:B------:R-:W0:Y:S01]  /*e610*/  LDC R14, c[0x0][0x600] ;  /* 0x00018000ff0e7b82 */ /* 0x000e220000000800 */
[-CC-:B--2---:R-:W-:Y:S02]  /*e620*/  SHF.R.U64 R8, R10, R6.reuse, R3.reuse ;  /* 0x000000060a087219 */ /* 0x184fe40000001203 */
[----:B------:R-:W-:-:S05]  /*e630*/  SHF.R.U32.HI R3, RZ, R6, R3 ;  /* 0x00000006ff037219 */ /* 0x000fca0000011603 */
[----:B------:R-:W2:Y:S01]  /*e640*/  LDC R19, c[0x0][0x648] ;  /* 0x00019200ff137b82 */ /* 0x000ea20000000800 */
[-CC-:B-----5:R-:W-:Y:S02]  /*e650*/  SHF.R.U64 R11, R8, R18.reuse, R3.reuse ;  /* 0x00000012080b7219 */ /* 0x1a0fe40000001203 */
[-C--:B------:R-:W-:Y:S02]  /*e660*/  SHF.L.U32 R5, R5, R18.reuse, RZ ;  /* 0x0000001205057219 */ /* 0x080fe400000006ff */
[-C--:B------:R-:W-:Y:S01]  /*e670*/  SHF.R.U32.HI R3, RZ, R18.reuse, R3 ;  /* 0x00000012ff037219 */ /* 0x080fe20000011603 */
[----:B------:R-:W-:Y:S01]  /*e680*/  IMAD.MOV.U32 R2, RZ, RZ, R11 ;  /* 0x000000ffff027224 */ /* 0x000fe200078e000b */
[----:B------:R-:W-:Y:S01]  /*e690*/  SHF.L.U32 R40, R7, R18, RZ ;  /* 0x0000001207287219 */ /* 0x000fe200000006ff */
[----:B------:R-:W0:Y:S01]  /*e6a0*/  LDC R22, c[0x0][0x638] ;  /* 0x00018e00ff167b82 */ /* 0x000e220000000800 */
[----:B------:R-:W-:-:S07]  /*e6b0*/  LOP3.LUT R17, RZ, R5, RZ, 0x33, !PT ;  /* 0x00000005ff117212 */ /* 0x000fce00078e33ff */
[----:B------:R-:W0:Y:S01]  /*e6c0*/  LDC R23, c[0x0][0x610] ;  /* 0x00018400ff177b82 */ /* 0x000e220000000800 */
[----:B-1----:R-:W-:Y:S05]  /*e6d0*/  @!P0 BRA `(.L_x_292) ;  /* 0x0000000000288947 */ /* 0x002fea0003800000 */
        /* <DEDUP_REMOVED lines=10> */
.L_x_292:
[----:B--2---:R-:W-:Y:S01]  /*e780*/  SHF.R.U64 R0, R2, R19, R3 ;  /* 0x0000001302007219 */ /* 0x004fe20000001203 */
[----:B0-----:R-:W-:Y:S01]  /*e790*/  VIADD R3, R14, 0xffffffff ;  /* 0xffffffff0e037836 */ /* 0x001fe20000000000 */
[----:B------:R-:W-:Y:S01]  /*e7a0*/  LOP3.LUT R5, R8, R17, RZ, 0xc0, !PT ;  /* 0x0000001108057212 */ /* 0x000fe200078ec0ff */
[----:B------:R-:W-:Y:S01]  /*e7b0*/  IMAD.MOV R12, RZ, RZ, -R12 ;  /* 0x000000ffff0c7224 */ /* 0x000fe200078e0a0c */
[----:B------:R-:W-:Y:S01]  /*e7c0*/  R2UR UR22, R24 ;  /* 0x00000000181672ca */ /* 0x000fe200000e0000 */
[----:B------:R-:W-:Y:S01]  /*e7d0*/  IMAD.MOV R2, RZ, RZ, -R0 ;  /* 0x000000ffff027224 */ /* 0x000fe200078e0a00 */
[----:B------:R-:W-:Y:S01]  /*e7e0*/  LOP3.LUT R3, R10, R3, RZ, 0xc0, !PT ;  /* 0x000000030a037212 */ /* 0x000fe200078ec0ff */
[----:B------:R-:W-:Y:S02]  /*e7f0*/  IMAD R40, R40, R0, R5 ;  /* 0x0000000028287224 */ /* 0x000fe400078e0205 */
[----:B------:R-:W-:Y:S02]  /*e800*/  @P4 IMAD R15, R13, R12, R16 ;  /* 0x0000000c0d0f4224 */ /* 0x000fe400078e0210 */
[----:B------:R-:W-:-:S02]  /*e810*/  IMAD R0, R2, R22, R11 ;  /* 0x0000001602007224 */ /* 0x000fc400078e020b */
[----:B------:R-:W-:Y:S02]  /*e820*/  IMAD R40, R40, R23, R15 ;  /* 0x0000001728287224 */ /* 0x000fe400078e020f */
[----:B------:R-:W-:Y:S02]  /*e830*/  IMAD R3, R0, R14, R3 ;  /* 0x0000000e00037224 */ /* 0x000fe400078e0203 */
[----:B------:R-:W-:-:S03]  /*e840*/  IMAD.MOV.U32 R0, RZ, RZ, 0x1 ;  /* 0x00000001ff007424 */ /* 0x000fc600078e00ff */
[----:B------:R-:W-:Y:S02]  /*e850*/  SEL R2, R3, R40, !P4 ;  /* 0x0000002803027207 */ /* 0x000fe40006000000 */
[----:B------:R-:W-:-:S03]  /*e860*/  SEL R40, R40, R3, !P4 ;  /* 0x0000000328287207 */ /* 0x000fc60006000000 */
[----:B------:R2:W-:Y:S04]  /*e870*/  STL [R1+0x80], R2 ;  /* 0x0000800201007387 */ /* 0x0005e80000100800 */
.L_x_290:
[----:B------:R-:W-:Y:S01]  /*e880*/  UIADD3 UR5, UR12, UR5, URZ ;  /* 0x000000050c057290 */ /* 0x000fe2000fffe03f */
[----:B------:R0:W-:Y:S01]  /*e890*/  STL [R1+0x84], R40 ;  /* 0x0000842801007387 */ /* 0x0001e20000100800 */
[----:B------:R-:W-:Y:S02]  /*e8a0*/  LOP3.LUT P0, RZ, R0, 0xff, RZ, 0xc0, !PT ;  /* 0x000000ff00ff7812 */ /* 0x000fe4000780c0ff */
[----:B------:R-:W-:Y:S02]  /*e8b0*/  USHF.R.U32.HI UR6, URZ, 0x1, UR5 ;  /* 0x000000013f067899 */ /* 0x000fe40008011605 */
[----:B------:R-:W-:Y:S02]  /*e8c0*/  UISETP.GT.U32.AND UP1, UPT, UR5, 0x1, UPT ;  /* 0x000000010500788c */ /* 0x000fe4000bf24070 */
[----:B------:R-:W-:Y:S02]  /*e8d0*/  ULOP3.LUT UR6, UR6, 0x1, URZ, 0xc0, !UPT ;  /* 0x0000000106067892 */ /* 0x000fe4000f8ec03f */
[----:B------:R-:W-:-:S02]  /*e8e0*/  UISETP.LT.U32.AND UP1, UPT, UR12, 0x2, UP1 ;  /* 0x000000020c00788c */ /* 0x000fc40008f21070 */
[----:B------:R-:W-:Y:S02]  /*e8f0*/  UISETP.NE.U32.AND UP0, UPT, UR6, 0x1, UPT ;  /* 0x000000010600788c */ /* 0x000fe4000bf05070 */
[----:B------:R-:W-:Y:S02]  /*e900*/  USEL UR7, URZ, 0x1, !UP1 ;  /* 0x000000013f077887 */ /* 0x000fe4000c800000 */
[----:B------:R-:W-:Y:S02]  /*e910*/  UISETP.GT.U32.AND UP0, UPT, UR12, 0x1, !UP0 ;  /* 0x000000010c00788c */ /* 0x000fe4000c704070 */
[----:B------:R-:W-:Y:S02]  /*e920*/  ULOP3.LUT UR5, UR5, 0x1, URZ, 0xc0, !UPT ;  /* 0x0000000105057892 */ /* 0x000fe4000f8ec03f */
[----:B------:R-:W-:-:S04]  /*e930*/  USEL UR6, URZ, 0x1, !UP0 ;  /* 0x000000013f067887 */ /* 0x000fc8000c000000 */
[----:B------:R-:W-:Y:S01]  /*e940*/  ULOP3.LUT UR4, UR6, UR4, UR7, 0x96, !UPT ;  /* 0x0000000406047292 */ /* 0x000fe2000f8e9607 */
[----:B0-----:R-:W-:Y:S11]  /*e950*/  @P0 BRA `(.L_x_293) ;  /* 0xffffff2400a00947 */ /* 0x001ff6000383ffff */
[----:B------:R-:W-:Y:S05]  /*e960*/  EXIT ;  /* 0x000000000000794d */ /* 0x000fea0003800000 */
.L_x_3:
[----:B------:R-:W2:Y:S01]  /*e970*/  LDL R16, [R1+0x7c] ;  /* 0x00007c0001107983 */ /* 0x000ea20000100800 */
[----:B------:R-:W-:-:S03]  /*e980*/  ULDC.64 UR4, c[0x0][0x650] ;  /* 0x0001940000047ab9 */ /* 0x000fc60000000a00 */
[----:B------:R-:W3:Y:S01]  /*e990*/  LDL R17, [R1+0x78] ;  /* 0x0000780001117983 */ /* 0x000ee20000100800 */
[----:B------:R-:W-:Y:S01]  /*e9a0*/  PRMT R4, RZ, 0x7610, R4 ;  /* 0x00007610ff047816 */ /* 0x000fe20000000004 */
[----:B------:R-:W-:Y:S02]  /*e9b0*/  IMAD.MOV.U32 R5, RZ, RZ, -0x1 ;  /* 0xffffffffff057424 */ /* 0x000fe400078e00ff */
[----:B------:R-:W-:Y:S02]  /*e9c0*/  IMAD.MOV.U32 R6, RZ, RZ, -0x1 ;  /* 0xffffffffff067424 */ /* 0x000fe400078e00ff */
[----:B------:R-:W-:Y:S01]  /*e9d0*/  IMAD.MOV.U32 R11, RZ, RZ, -0x1 ;  /* 0xffffffffff0b7424 */ /* 0x000fe200078e00ff */
[----:B--2---:R-:W-:-:S04]  /*e9e0*/  ISETP.GE.U32.AND P0, PT, R16, UR4, PT ;  /* 0x0000000410007c0c */ /* 0x004fc8000bf06070 */
[----:B---3--:R-:W-:-:S13]  /*e9f0*/  ISETP.GE.U32.AND.EX P0, PT, R17, UR5, PT, P0 ;  /* 0x0000000511007c0c */ /* 0x008fda000bf06100 */
[----:B------:R-:W-:Y:S05]  /*ea00*/  @P0 BRA `(.L_x_294) ;  /* 0x00000004005c0947 */ /* 0x000fea0003800000 */
        /* <DEDUP_REMOVED lines=18> */
.L_x_295:
[-CC-:B------:R-:W-:Y:S01]  /*eb30*/  SHF.R.U64 R11, R8, R12.reuse, R9.reuse ;  /* 0x0000000c080b7219 */ /* 0x180fe20000001209 */
[----:B------:R-:W0:Y:S01]  /*eb40*/  LDC.64 R20, c[0x0][0x640] ;  /* 0x00019000ff147b82 */ /* 0x000e220000000a00 */
[----:B------:R-:W-:Y:S01]  /*eb50*/  SHF.R.U32.HI R3, RZ, R12, R9 ;  /* 0x0000000cff037219 */ /* 0x000fe20000011609 */
[----:B------:R-:W-:Y:S01]  /*eb60*/  ULDC UR4, c[0x0][0x150] ;  /* 0x0000540000047ab9 */ /* 0x000fe20000000800 */
[----:B------:R-:W-:Y:S01]  /*eb70*/  IADD3 R7, P0, RZ, -R11, RZ ;  /* 0x8000000bff077210 */ /* 0x000fe20007f1e0ff */
[----:B------:R-:W-:Y:S01]  /*eb80*/  IMAD.MOV.U32 R4, RZ, RZ, R16 ;  /* 0x000000ffff047224 */ /* 0x000fe200078e0010 */
[----:B------:R-:W-:Y:S01]  /*eb90*/  I2FP.F32.U32 R6, R2 ;  /* 0x0000000200067245 */ /* 0x000fe20000201000 */
[----:B------:R-:W-:Y:S02]  /*eba0*/  IMAD.MOV.U32 R5, RZ, RZ, R17 ;  /* 0x000000ffff057224 */ /* 0x000fe400078e0011 */
[----:B------:R-:W1:Y:S01]  /*ebb0*/  LDC R10, c[0x0][0x618] ;  /* 0x00018600ff0a7b82 */ /* 0x000e620000000800 */
[----:B------:R-:W-:-:S02]  /*ebc0*/  IMAD.X R3, RZ, RZ, ~R3, P0 ;  /* 0x000000ffff037224 */ /* 0x000fc400000e0e03 */
[----:B------:R-:W-:Y:S01]  /*ebd0*/  FMUL R9, R6, UR4 ;  /* 0x0000000406097c20 */ /* 0x000fe20008400000 */
[----:B------:R-:W-:Y:S01]  /*ebe0*/  IMAD.WIDE.U32 R4, R7, R14, R4 ;  /* 0x0000000e07047225 */ /* 0x000fe200078e0004 */
[----:B------:R-:W-:-:S03]  /*ebf0*/  ULDC UR4, c[0x0][0x154] ;  /* 0x0000550000047ab9 */ /* 0x000fc60000000800 */
[----:B------:R-:W-:Y:S01]  /*ec00*/  IMAD R6, R3, R14, RZ ;  /* 0x0000000e03067224 */ /* 0x000fe200078e02ff */
[----:B------:R-:W2:Y:S01]  /*ec10*/  LDC R13, c[0x0][0x144] ;  /* 0x00005100ff0d7b82 */ /* 0x000ea20000000800 */
[----:B------:R-:W3:Y:S02]  /*ec20*/  F2I.U32.TRUNC.NTZ R9, R9 ;  /* 0x0000000900097305 */ /* 0x000ee4000020f000 */
[----:B------:R-:W-:Y:S02]  /*ec30*/  IMAD R3, R7, R15, R6 ;  /* 0x0000000f07037224 */ /* 0x000fe400078e0206 */
[----:B------:R-:W-:Y:S02]  /*ec40*/  IMAD.MOV.U32 R6, RZ, RZ, -0x1 ;  /* 0xffffffffff067424 */ /* 0x000fe400078e00ff */
[----:B------:R-:W-:Y:S01]  /*ec50*/  IMAD.IADD R3, R5, 0x1, R3 ;  /* 0x0000000105037824 */ /* 0x000fe200078e0203 */
[----:B------:R-:W4:Y:S01]  /*ec60*/  LDC R12, c[0x0][0x608] ;  /* 0x00018200ff0c7b82 */ /* 0x000f220000000800 */
[----:B------:R-:W-:-:S02]  /*ec70*/  I2FP.F32.U32 R5, R0 ;  /* 0x0000000000057245 */ /* 0x000fc40000201000 */
[----:B0-----:R-:W-:-:S03]  /*ec80*/  ISETP.NE.U32.AND P0, PT, R20, RZ, PT ;  /* 0x000000ff1400720c */ /* 0x001fc60003f05070 */
[----:B------:R-:W-:Y:S01]  /*ec90*/  FMUL R5, R5, UR4 ;  /* 0x0000000405057c20 */ /* 0x000fe20008400000 */
[----:B------:R-:W-:Y:S01]  /*eca0*/  ISETP.NE.AND.EX P0, PT, R21, RZ, PT, P0 ;  /* 0x000000ff1500720c */ /* 0x000fe20003f05300 */
[----:B------:R-:W0:Y:S01]  /*ecb0*/  LDC R7, c[0x0][0x658] ;  /* 0x00019600ff077b82 */ /* 0x000e220000000800 */
[-C--:B-1----:R-:W-:Y:S01]  /*ecc0*/  SHF.R.U64 R8, R4, R10.reuse, R3 ;  /* 0x0000000a04087219 */ /* 0x082fe20000001203 */
[----:B---3--:R-:W-:Y:S01]  /*ecd0*/  IMAD.MOV R4, RZ, RZ, -R9 ;  /* 0x000000ffff047224 */ /* 0x008fe200078e0a09 */
[----:B------:R-:W-:Y:S02]  /*ece0*/  SHF.R.U32.HI R3, RZ, R10, R3 ;  /* 0x0000000aff037219 */ /* 0x000fe40000011603 */
[----:B------:R1:W3:Y:S03]  /*ecf0*/  F2I.U32.TRUNC.NTZ R10, R5 ;  /* 0x00000005000a7305 */ /* 0x0002e6000020f000 */
[----:B------:R-:W1:Y:S01]  /*ed00*/  LDC R17, c[0x0][0x148] ;  /* 0x00005200ff117b82 */ /* 0x000e620000000800 */
[----:B--2---:R-:W-:-:S02]  /*ed10*/  IMAD R19, R13, R4, R2 ;  /* 0x000000040d137224 */ /* 0x004fc400078e0202 */
[----:B------:R-:W-:-:S05]  /*ed20*/  IMAD.MOV.U32 R4, RZ, RZ, 0x1 ;  /* 0x00000001ff047424 */ /* 0x000fca00078e00ff */
[----:B------:R-:W2:Y:S01]  /*ed30*/  LDC R14, c[0x0][0x600] ;  /* 0x00018000ff0e7b82 */ /* 0x000ea20000000800 */
[-CC-:B----4-:R-:W-:Y:S02]  /*ed40*/  SHF.R.U64 R13, R8, R12.reuse, R3.reuse ;  /* 0x0000000c080d7219 */ /* 0x190fe40000001203 */
[----:B------:R-:W-:-:S05]  /*ed50*/  SHF.R.U32.HI R2, RZ, R12, R3 ;  /* 0x0000000cff027219 */ /* 0x000fca0000011603 */
[----:B------:R-:W4:Y:S01]  /*ed60*/  LDC R16, c[0x0][0x648] ;  /* 0x00019200ff107b82 */ /* 0x000f220000000800 */
[-CC-:B0-----:R-:W-:Y:S02]  /*ed70*/  SHF.R.U64 R15, R13, R7.reuse, R2.reuse ;  /* 0x000000070d0f7219 */ /* 0x181fe40000001202 */
[-C--:B------:R-:W-:Y:S02]  /*ed80*/  SHF.L.U32 R6, R6, R7.reuse, RZ ;  /* 0x0000000706067219 */ /* 0x080fe400000006ff */
[-C--:B------:R-:W-:Y:S01]  /*ed90*/  SHF.R.U32.HI R3, RZ, R7.reuse, R2 ;  /* 0x00000007ff037219 */ /* 0x080fe20000011602 */
[----:B------:R-:W-:Y:S01]  /*eda0*/  IMAD.MOV.U32 R2, RZ, RZ, R15 ;  /* 0x000000ffff027224 */ /* 0x000fe200078e000f */
[----:B------:R-:W-:Y:S01]  /*edb0*/  SHF.L.U32 R12, R4, R7, RZ ;  /* 0x00000007040c7219 */ /* 0x000fe200000006ff */
[----:B------:R-:W0:Y:S01]  /*edc0*/  LDC R18, c[0x0][0x638] ;  /* 0x00018e00ff127b82 */ /* 0x000e220000000800 */
[----:B------:R-:W-:-:S07]  /*edd0*/  LOP3.LUT R22, RZ, R6, RZ, 0x33, !PT ;  /* 0x00000006ff167212 */ /* 0x000fce00078e33ff */
        /* <DEDUP_REMOVED lines=12> */
.L_x_296:
[----:B----4-:R-:W-:Y:S01]  /*eea0*/  SHF.R.U64 R3, R2, R16, R3 ;  /* 0x0000001002037219 */ /* 0x010fe20000001203 */
[----:B--2---:R-:W-:Y:S01]  /*eeb0*/  VIADD R5, R14, 0xffffffff ;  /* 0xffffffff0e057836 */ /* 0x004fe20000000000 */
[----:B------:R-:W-:Y:S01]  /*eec0*/  LOP3.LUT R2, R13, R22, RZ, 0xc0, !PT ;  /* 0x000000160d027212 */ /* 0x000fe200078ec0ff */
[----:B------:R-:W-:Y:S02]  /*eed0*/  IMAD.MOV R10, RZ, RZ, -R10 ;  /* 0x000000ffff0a7224 */ /* 0x000fe400078e0a0a */
[----:B------:R-:W-:Y:S02]  /*eee0*/  IMAD.MOV R4, RZ, RZ, -R3 ;  /* 0x000000ffff047224 */ /* 0x000fe400078e0a03 */
[----:B------:R-:W-:Y:S01]  /*eef0*/  IMAD R2, R12, R3, R2 ;  /* 0x000000030c027224 */ /* 0x000fe200078e0202 */
[----:B------:R-:W-:Y:S01]  /*ef00*/  LOP3.LUT R3, R8, R5, RZ, 0xc0, !PT ;  /* 0x0000000508037212 */ /* 0x000fe200078ec0ff */
[----:B------:R-:W-:Y:S02]  /*ef10*/  @P4 IMAD R19, R17, R10, R0 ;  /* 0x0000000a11134224 */ /* 0x000fe400078e0200 */
[----:B0-----:R-:W-:-:S02]  /*ef20*/  IMAD R0, R4, R18, R15 ;  /* 0x0000001204007224 */ /* 0x001fc400078e020f */
[----:B------:R-:W-:Y:S02]  /*ef30*/  IMAD R5, R2, R23, R19 ;  /* 0x0000001702057224 */ /* 0x000fe400078e0213 */
[----:B------:R-:W-:Y:S02]  /*ef40*/  IMAD R0, R0, R14, R3 ;  /* 0x0000000e00007224 */ /* 0x000fe400078e0203 */
[----:B------:R-:W-:-:S03]  /*ef50*/  IMAD.MOV.U32 R4, RZ, RZ, 0x1 ;  /* 0x00000001ff047424 */ /* 0x000fc600078e00ff */
[----:B------:R-:W-:Y:S02]  /*ef60*/  SEL R6, R0, R5, !P4 ;  /* 0x0000000500067207 */ /* 0x000fe40006000000 */
[----:B------:R-:W-:-:S07]  /*ef70*/  SEL R5, R5, R0, !P4 ;  /* 0x0000000005057207 */ /* 0x000fce0006000000 */
.L_x_294:
[----:B------:R-:W-:-:S08]  /*ef80*/  NOP ;  /* 0x0000000000007918 */ /* 0x000fd00000000000 */
[----:B------:R-:W0:-:S00]  /*ef90*/  USETMAXREG.DEALLOC.CTAPOOL 0x28 ;  /* 0x00000028000079c8 */ /* 0x000e0000080e0500 */
[----:B------:R-:W-:-:S13]  /*efa0*/  ISETP.NE.AND P0, PT, RZ, UR8, PT ;  /* 0x00000008ff007c0c */ /* 0x000fda000bf05270 */
[----:B------:R-:W-:Y:S05]  /*efb0*/  @P0 EXIT ;  /* 0x000000000000094d */ /* 0x000fea0003800000 */
[----:B0-----:R-:W-:Y:S01]  /*efc0*/  LOP3.LUT P0, RZ, R4, 0xff, RZ, 0xc0, !PT ;  /* 0x000000ff04ff7812 */ /* 0x001fe2000780c0ff */
[----:B------:R-:W-:Y:S02]  /*efd0*/  IMAD.MOV.U32 R0, RZ, RZ, 0x1 ;  /* 0x00000001ff007424 */ /* 0x000fe400078e00ff */
[----:B------:R-:W-:-:S10]  /*efe0*/  IMAD.MOV.U32 R8, RZ, RZ, RZ ;  /* 0x000000ffff087224 */ /* 0x000fd400078e00ff */
[----:B------:R-:W-:Y:S05]  /*eff0*/  @!P0 BRA `(.L_x_297) ;  /* 0x0000000c00548947 */ /* 0x000fea0003800000 */
[----:B------:R-:W0:Y:S01]  /*f000*/  S2R R2, SR_TID.X ;  /* 0x0000000000027919 */ /* 0x000e220000002100 */
[----:B------:R-:W-:Y:S01]  /*f010*/  ULDC UR4, c[0x0][0x28c] ;  /* 0x0000a30000047ab9 */ /* 0x000fe20000000800 */
[----:B------:R-:W-:Y:S01]  /*f020*/  ULDC UR6, c[0x0][0x658] ;  /* 0x0001960000067ab9 */ /* 0x000fe20000000800 */
[----:B------:R-:W-:Y:S01]  /*f030*/  UIADD3 UR10, UR4, 0x1f, URZ ;  /* 0x0000001f040a7890 */ /* 0x000fe2000fffe03f */
[----:B------:R-:W-:Y:S01]  /*f040*/  BSSY B0, `(.L_x_297) ;  /* 0x00000d0000007945 */ /* 0x000fe20003800000 */
[----:B------:R-:W-:Y:S01]  /*f050*/  UMOV UR7, 0xffffffff ;  /* 0xffffffff00077882 */ /* 0x000fe20000000000 */
[----:B------:R-:W-:Y:S01]  /*f060*/  ULDC UR5, c[0x0][0x600] ;  /* 0x0001800000057ab9 */ /* 0x000fe20000000800 */
[----:B------:R-:W-:Y:S01]  /*f070*/  UMOV UR9, 0x1 ;  /* 0x0000000100097882 */ /* 0x000fe20000000000 */
[----:B------:R-:W-:Y:S01]  /*f080*/  USHF.L.U32 UR7, UR7, UR6, URZ ;  /* 0x0000000607077299 */ /* 0x000fe2000800063f */
[----:B------:R-:W-:Y:S01]  /*f090*/  IMAD.MOV.U32 R9, RZ, RZ, 0x1 ;  /* 0x00000001ff097424 */ /* 0x000fe200078e00ff */
[----:B------:R-:W-:Y:S01]  /*f0a0*/  UIADD3 UR4, UR5, -0x1, URZ ;  /* 0xffffffff05047890 */ /* 0x000fe2000fffe03f */
[----:B------:R-:W-:Y:S01]  /*f0b0*/  IMAD.MOV.U32 R0, RZ, RZ, 0x1 ;  /* 0x00000001ff007424 */ /* 0x000fe200078e00ff */
[----:B------:R-:W-:Y:S01]  /*f0c0*/  USHF.R.S32.HI UR11, URZ, 0x1f, UR10 ;  /* 0x0000001f3f0b7899 */ /* 0x000fe2000801140a */
[----:B------:R-:W-:Y:S01]  /*f0d0*/  IMAD.MOV.U32 R8, RZ, RZ, RZ ;  /* 0x000000ffff087224 */ /* 0x000fe200078e00ff */
[----:B------:R-:W-:Y:S01]  /*f0e0*/  ULDC UR8, c[0x0][0xc] ;  /* 0x0000030000087ab9 */ /* 0x000fe20000000800 */
[----:B------:R-:W-:-:S02]  /*f0f0*/  USHF.L.U32 UR5, UR9, UR6, URZ ;  /* 0x0000000609057299 */ /* 0x000fc4000800063f */
[----:B------:R-:W-:Y:S01]  /*f100*/  ULEA.HI UR11, UR11, UR10, URZ, 0x5 ;  /* 0x0000000a0b0b7291 */ /* 0x000fe2000f8f283f */
[----:B------:R-:W-:Y:S01]  /*f110*/  ULDC UR9, c[0x0][0x10] ;  /* 0x0000040000097ab9 */ /* 0x000fe20000000800 */
[----:B------:R-:W-:Y:S02]  /*f120*/  ULOP3.LUT UR6, URZ, UR7, URZ, 0x33, !UPT ;  /* 0x000000073f067292 */ /* 0x000fe4000f8e333f */
[----:B------:R-:W-:Y:S01]  /*f130*/  UIMAD.WIDE.U32 UR8, UR8, UR9, URZ ;  /* 0x00000009080872a5 */ /* 0x000fe2000f8e003f */
[----:B------:R-:W-:Y:S01]  /*f140*/  ULDC UR7, c[0x0][0x14] ;  /* 0x0000050000077ab9 */ /* 0x000fe20000000800 */
[----:B------:R-:W-:Y:S02]  /*f150*/  USHF.R.S32.HI UR20, URZ, 0x5, UR11 ;  /* 0x000000053f147899 */ /* 0x000fe4000801140b */
[----:B------:R-:W-:Y:S02]  /*f160*/  UIMAD.WIDE.U32 UR22, UR8, UR7, URZ ;  /* 0x00000007081672a5 */ /* 0x000fe4000f8e003f */
[----:B------:R-:W-:-:S02]  /*f170*/  UIMAD UR18, UR9, UR7, URZ ;  /* 0x00000007091272a4 */ /* 0x000fc4000f8e023f */
[----:B------:R-:W-:Y:S01]  /*f180*/  ULOP3.LUT UR26, UR13, 0x2, URZ, 0xfc, !UPT ;  /* 0x000000020d1a7892 */ /* 0x000fe2000f8efc3f */
[C---:B0-----:R-:W-:Y:S01]  /*f190*/  LOP3.LUT P3, RZ, R2.reuse, 0x7f, RZ, 0xc0, !PT ;  /* 0x0000007f02ff7812 */ /* 0x041fe2000786c0ff */
[----:B------:R-:W-:Y:S01]  /*f1a0*/  UIADD3 UR18, UR23, UR18, URZ ;  /* 0x0000001217127290 */ /* 0x000fe2000fffe03f */
[----:B------:R-:W-:Y:S01]  /*f1b0*/  LOP3.LUT P0, RZ, R2, 0x1f, RZ, 0xc0, !PT ;  /* 0x0000001f02ff7812 */ /* 0x000fe2000780c0ff */
[----:B------:R-:W-:Y:S01]  /*f1c0*/  UIADD3 UR27, UR20, 0x1, URZ ;  /* 0x00000001141b7890 */ /* 0x000fe2000fffe03f */
[----:B------:R-:W-:Y:S02]  /*f1d0*/  ULDC.64 UR24, c[0x0][0x198] ;  /* 0x0000660000187ab9 */ /* 0x000fe40000000a00 */
[----:B------:R-:W-:-:S13]  /*f1e0*/  PLOP3.LUT P0, PT, P0, P3, PT, 0x8a, 0x0 ;  /* 0x000000000000781c */ /* 0x000fda0000707172 */
.L_x_309:
[----:B------:R-:W-:-:S03]  /*f1f0*/  UMOV UR7, 0xffffffff ;  /* 0xffffffff00077882 */ /* 0x000fc60000000000 */
[----:B------:R-:W-:Y:S05]  /*f200*/  BRA.DIV UR7, `(.L_x_298) ;  /* 0x0000000e07847947 */ /* 0x000fea000b800000 */
[----:B------:R-:W-:-:S13]  /*f210*/  ELECT P1, URZ, PT ;  /* 0x00000000003f782f */ /* 0x000fda0003820000 */
.L_x_318:
[----:B------:R-:W0:Y:S01]  /*f220*/  LDC R2, c[0x0][0x28c] ;  /* 0x0000a300ff027b82 */ /* 0x000e220000000800 */
[----:B------:R-:W-:Y:S01]  /*f230*/  BSSY B1, `(.L_x_299) ;  /* 0x0000038000017945 */ /* 0x000fe20003800000 */
[----:B0-----:R-:W-:-:S13]  /*f240*/  ISETP.LT.OR P1, PT, R2, 0x1, !P1 ;  /* 0x000000010200780c */ /* 0x001fda0004f21670 */
[----:B------:R-:W-:Y:S05]  /*f250*/  @P1 BRA `(.L_x_300) ;  /* 0x0000000000d41947 */ /* 0x000fea0003800000 */
[----:B------:R-:W-:Y:S02]  /*f260*/  IMAD.SHL.U32 R6, R6, 0x80, RZ ;  /* 0x0000008006067824 */ /* 0x000fe400078e00ff */
[----:B------:R-:W-:Y:S02]  /*f270*/  IMAD.SHL.U32 R7, R5, 0x100, RZ ;  /* 0x0000010005077824 */ /* 0x000fe400078e00ff */
[----:B------:R-:W-:Y:S02]  /*f280*/  IMAD.MOV.U32 R12, RZ, RZ, RZ ;  /* 0x000000ffff0c7224 */ /* 0x000fe400078e00ff */
[----:B------:R-:W-:Y:S02]  /*f290*/  IMAD.U32 R14, RZ, RZ, UR27 ;  /* 0x0000001bff0e7e24 */ /* 0x000fe4000f8e00ff */
[----:B------:R-:W-:Y:S02]  /*f2a0*/  IMAD.MOV.U32 R2, RZ, RZ, R0 ;  /* 0x000000ffff027224 */ /* 0x000fe400078e0000 */
[----:B------:R-:W-:-:S07]  /*f2b0*/  IMAD.MOV.U32 R3, RZ, RZ, R8 ;  /* 0x000000ffff037224 */ /* 0x000fce00078e0008 */
.L_x_304:
[----:B------:R-:W0:Y:S01]  /*f2c0*/  S2R R5, SR_CgaCtaId ;  /* 0x0000000000057919 */ /* 0x000e220000008800 */
[----:B------:R-:W-:-:S04]  /*f2d0*/  MOV R4, 0x400 ;  /* 0x0000040000047802 */ /* 0x000fc80000000f00 */
[----:B0-----:R-:W-:Y:S02]  /*f2e0*/  LEA R10, R5, R4, 0x18 ;  /* 0x00000004050a7211 */ /* 0x001fe400078ec0ff */
[----:B------:R-:W-:Y:S01]  /*f2f0*/  SHF.L.U32 R4, R2, 0x1f, RZ ;  /* 0x0000001f02047819 */ /* 0x000fe200000006ff */
[----:B------:R-:W0:Y:S02]  /*f300*/  @!P3 LDC R5, c[0x0][0x500] ;  /* 0x00014000ff05bb82 */ /* 0x000e240000000800 */
[----:B------:R-:W-:-:S04]  /*f310*/  IMAD R13, R3, 0x8, R10 ;  /* 0x00000008030d7824 */ /* 0x000fc800078e020a */
[----:B------:R-:W1:Y:S02]  /*f320*/  SYNCS.PHASECHK.TRANS64.TRYWAIT P1, [R13+URZ+0x10], R4 ;  /* 0x000010040d0075a7 */ /* 0x000e64000802017f */
[----:B-1----:R-:W-:Y:S05]  /*f330*/  @!P1 BRA `(.L_x_301) ;  /* 0x0000000c00589947 */ /* 0x002fea0003800000 */
.L_x_319:
[----:B------:R-:W-:Y:S01]  /*f340*/  UPRMT UR7, UR26, 0x9910, URZ ;  /* 0x000099101a077896 */ /* 0x000fe2000800003f */
[----:B0-----:R0:W-:Y:S03]  /*f350*/  @!P3 SYNCS.ARRIVE.TRANS64 RZ, [R13+URZ], R5 ;  /* 0x000000050dffb9a7 */ /* 0x0011e6000800003f */
[----:B------:R-:W-:-:S06]  /*f360*/  UISETP.NE.AND UP0, UPT, UR7, 0x2, UPT ;  /* 0x000000020700788c */ /* 0x000fcc000bf05270 */
[----:B------:R-:W-:-:S13]  /*f370*/  PLOP3.LUT P1, PT, PT, PT, UP0, 0x80, 0x0 ;  /* 0x000000000000781c */ /* 0x000fda0003f2f008 */
[----:B0-----:R-:W-:Y:S05]  /*f380*/  @P1 BRA `(.L_x_302) ;  /* 0x0000000000041947 */ /* 0x001fea0003800000 */
[----:B------:R-:W-:Y:S01]  /*f390*/  BPT.TRAP 0x1 ;  /* 0x000000040000795c */ /* 0x000fe20000300000 */
.L_x_302:
[----:B------:R-:W-:Y:S05]  /*f3a0*/  @P0 BRA `(.L_x_303) ;  /* 0x0000000000040947 */ /* 0x000fea0003800000 */
[----:B------:R-:W-:Y:S01]  /*f3b0*/  BPT.TRAP 0x1 ;  /* 0x000000040000795c */ /* 0x000fe20000300000 */
.L_x_303:
[--C-:B-1----:R-:W-:Y:S01]  /*f3c0*/  IMAD R4, R3, 0x2000, R10.reuse ;  /* 0x0000200003047824 */ /* 0x102fe200078e020a */
[----:B------:R-:W-:Y:S01]  /*f3d0*/  R2UR UR9, R13 ;  /* 0x000000000d0972ca */ /* 0x000fe200000e0000 */
[----:B------:R-:W-:Y:S01]  /*f3e0*/  IMAD R10, R3, 0x1000, R10 ;  /* 0x00001000030a7824 */ /* 0x000fe200078e020a */
[----:B------:R-:W-:Y:S01]  /*f3f0*/  UIADD3 UR14, UP0, UR24, 0xf0, URZ ;  /* 0x000000f0180e7890 */ /* 0x000fe2000ff1e03f */
[----:B------:R-:W-:Y:S01]  /*f400*/  VIADD R14, R14, 0xffffffff ;  /* 0xffffffff0e0e7836 */ /* 0x000fe20000000000 */
[----:B------:R-:W-:Y:S01]  /*f410*/  R2UR UR7, R4 ;  /* 0x00000000040772ca */ /* 0x000fe200000e0000 */
[----:B------:R-:W-:Y:S01]  /*f420*/  UIADD3 UR28, UP1, UR24, 0x1f0, URZ ;  /* 0x000001f0181c7890 */ /* 0x000fe2000ff3e03f */
[----:B------:R-:W-:Y:S01]  /*f430*/  R2UR UR8, R10 ;  /* 0x000000000a0872ca */ /* 0x000fe200000e0000 */
[----:B------:R-:W-:Y:S01]  /*f440*/  UIADD3.X UR15, URZ, UR25, URZ, UP0, !UPT ;  /* 0x000000193f0f7290 */ /* 0x000fe200087fe43f */
[----:B------:R-:W-:Y:S01]  /*f450*/  R2UR UR11, R7 ;  /* 0x00000000070b72ca */ /* 0x000fe200000e0000 */
[----:B------:R-:W-:Y:S01]  /*f460*/  VIADD R3, R3, 0x1 ;  /* 0x0000000103037836 */ /* 0x000fe20000000000 */
[----:B------:R-:W-:Y:S01]  /*f470*/  R2UR UR10, R12 ;  /* 0x000000000c0a72ca */ /* 0x000fe200000e0000 */
[----:B------:R-:W-:Y:S01]  /*f480*/  UIADD3.X UR29, URZ, UR25, URZ, UP1, !UPT ;  /* 0x000000193f1d7290 */ /* 0x000fe20008ffe43f */
[----:B------:R-:W-:Y:S01]  /*f490*/  R2UR UR12, R11 ;  /* 0x000000000b0c72ca */ /* 0x000fe200000e0000 */
[----:B------:R-:W-:Y:S01]  /*f4a0*/  UMOV UR16, 0x0 ;  /* 0x0000000000107882 */ /* 0x000fe20000000000 */
[----:B------:R-:W-:Y:S01]  /*f4b0*/  R2UR UR21, R6 ;  /* 0x00000000061572ca */ /* 0x000fe200000e0000 */
[----:B------:R-:W-:Y:S01]  /*f4c0*/  UMOV UR17, 0x10000000 ;  /* 0x1000000000117882 */ /* 0x000fe20000000000 */
[----:B------:R-:W-:Y:S01]  /*f4d0*/  ISETP.GT.AND P2, PT, R14, 0x1, PT ;  /* 0x000000010e00780c */ /* 0x000fe20003f44270 */
[----:B------:R-:W-:Y:S01]  /*f4e0*/  UIADD3 UR7, UR7, 0x100, URZ ;  /* 0x0000010007077890 */ /* 0x000fe2000fffe03f */
[----:B------:R-:W-:Y:S01]  /*f4f0*/  ISETP.NE.AND P1, PT, R3, 0x2, PT ;  /* 0x000000020300780c */ /* 0x000fe20003f25270 */
[----:B------:R-:W-:Y:S01]  /*f500*/  UIADD3 UR19, UR8, 0x4100, URZ ;  /* 0x0000410008137890 */ /* 0x000fe2000fffe03f */
[----:B------:R-:W-:-:S02]  /*f510*/  VIADD R12, R12, 0x20 ;  /* 0x000000200c0c7836 */ /* 0x000fc40000000000 */
[----:B------:R-:W-:Y:S02]  /*f520*/  SEL R5, RZ, 0x1, P1 ;  /* 0x00000001ff057807 */ /* 0x000fe40000800000 */
[----:B------:R-:W-:Y:S01]  /*f530*/  UMOV UR8, UR7 ;  /* 0x0000000700087c82 */ /* 0x000fe20008000000 */
[----:B------:R-:W-:Y:S01]  /*f540*/  SEL R3, R3, RZ, P1 ;  /* 0x000000ff03037207 */ /* 0x000fe20000800000 */
[----:B------:R0:W-:Y:S01]  /*f550*/  UTMALDG.3D [UR8], [UR14], desc[UR16] ;  /* 0x000010080e0075b4 */ /* 0x0001e20008011000 */
[----:B------:R-:W-:Y:S01]  /*f560*/  LOP3.LUT R2, R2, R5, RZ, 0x3c, !PT ;  /* 0x0000000502027212 */ /* 0x000fe200078e3cff */
[----:B0-----:R-:W-:Y:S01]  /*f570*/  UMOV UR8, UR19 ;  /* 0x0000001300087c82 */ /* 0x001fe20008000000 */
[----:B------:R-:W-:Y:S02]  /*f580*/  UMOV UR11, UR21 ;  /* 0x00000015000b7c82 */ /* 0x000fe40008000000 */
[----:B------:R0:W-:Y:S02]  /*f590*/  UTMALDG.3D [UR8], [UR28], desc[UR16] ;  /* 0x000010081c0075b4 */ /* 0x0001e40008011000 */
[----:B0-----:R-:W-:Y:S05]  /*f5a0*/  @P2 BRA `(.L_x_304) ;  /* 0xfffffffc00442947 */ /* 0x001fea000383ffff */
.L_x_300:
[----:B------:R-:W-:Y:S05]  /*f5b0*/  BSYNC B1 ;  /* 0x0000000000017941 */ /* 0x000fea0003800000 */
.L_x_299:
[----:B------:R-:W2:Y:S01]  /*f5c0*/  LDL.LU R15, [R1+0x78] ;  /* 0x00007800010f7983 */ /* 0x000ea20000300800 */
[----:B------:R-:W-:Y:S01]  /*f5d0*/  LOP3.LUT P5, RZ, R9, 0xff, RZ, 0xc0, !PT ;  /* 0x000000ff09ff7812 */ /* 0x000fe200078ac0ff */
[----:B------:R-:W-:Y:S01]  /*f5e0*/  VIADD R8, R8, UR20 ;  /* 0x0000001408087c36 */ /* 0x000fe20008000000 */
[----:B------:R-:W-:Y:S01]  /*f5f0*/  ULDC.64 UR8, c[0x0][0x650] ;  /* 0x0001940000087ab9 */ /* 0x000fe20000000a00 */
[----:B------:R-:W3:Y:S01]  /*f600*/  LDL.LU R13, [R1+0x7c] ;  /* 0x00007c00010d7983 */ /* 0x000ee20000300800 */
[----:B------:R-:W-:Y:S01]  /*f610*/  IMAD.U32 R5, RZ, RZ, UR20 ;  /* 0x00000014ff057e24 */ /* 0x000fe2000f8e00ff */
[----:B------:R-:W-:Y:S01]  /*f620*/  BSSY B1, `(.L_x_305) ;  /* 0x000006f000017945 */ /* 0x000fe20003800000 */
[----:B------:R-:W-:Y:S01]  /*f630*/  ISETP.GT.U32.AND P1, PT, R8, 0x1, PT ;  /* 0x000000010800780c */ /* 0x000fe20003f24070 */
[----:B------:R-:W-:Y:S01]  /*f640*/  IMAD.MOV.U32 R6, RZ, RZ, -0x1 ;  /* 0xffffffffff067424 */ /* 0x000fe200078e00ff */
[----:B------:R-:W-:Y:S01]  /*f650*/  SHF.R.U32.HI R2, RZ, 0x1, R8 ;  /* 0x00000001ff027819 */ /* 0x000fe20000011608 */
[----:B------:R-:W-:Y:S01]  /*f660*/  IMAD.MOV.U32 R11, RZ, RZ, -0x1 ;  /* 0xffffffffff0b7424 */ /* 0x000fe200078e00ff */
[----:B------:R-:W-:Y:S01]  /*f670*/  ISETP.LT.U32.AND P1, PT, R5, 0x2, P1 ;  /* 0x000000020500780c */ /* 0x000fe20000f21070 */
[----:B------:R-:W-:Y:S01]  /*f680*/  IMAD.MOV.U32 R5, RZ, RZ, -0x1 ;  /* 0xffffffffff057424 */ /* 0x000fe200078e00ff */
[----:B------:R-:W-:Y:S01]  /*f690*/  LOP3.LUT R2, R2, 0x1, RZ, 0xc0, !PT ;  /* 0x0000000102027812 */ /* 0x000fe200078ec0ff */
[----:B------:R-:W0:Y:S01]  /*f6a0*/  @P5 S2R R4, SR_CgaCtaId ;  /* 0x0000000000045919 */ /* 0x000e220000008800 */
[----:B------:R-:W-:-:S02]  /*f6b0*/  @P5 MOV R3, 0x400 ;  /* 0x0000040000035802 */ /* 0x000fc40000000f00 */
[----:B------:R-:W-:Y:S01]  /*f6c0*/  ISETP.NE.U32.AND P2, PT, R2, 0x1, PT ;  /* 0x000000010200780c */ /* 0x000fe20003f45070 */
[----:B------:R-:W-:Y:S01]  /*f6d0*/  IMAD.U32 R2, RZ, RZ, UR20 ;  /* 0x00000014ff027e24 */ /* 0x000fe2000f8e00ff */
[----:B------:R-:W-:Y:S02]  /*f6e0*/  LOP3.LUT R8, R8, 0x1, RZ, 0xc0, !PT ;  /* 0x0000000108087812 */ /* 0x000fe400078ec0ff */
[----:B------:R-:W-:Y:S02]  /*f6f0*/  PRMT R9, RZ, 0x7610, R9 ;  /* 0x00007610ff097816 */ /* 0x000fe40000000009 */
[----:B------:R-:W-:-:S04]  /*f700*/  ISETP.GT.U32.AND P2, PT, R2, 0x1, !P2 ;  /* 0x000000010200780c */ /* 0x000fc80005744070 */
[----:B------:R-:W-:Y:S02]  /*f710*/  SEL R2, RZ, 0x1, !P2 ;  /* 0x00000001ff027807 */ /* 0x000fe40005000000 */
[----:B0-----:R-:W-:-:S04]  /*f720*/  @P5 LEA R3, R4, R3, 0x18 ;  /* 0x0000000304035211 */ /* 0x001fc800078ec0ff */
[----:B------:R0:W-:Y:S02]  /*f730*/  @P5 SYNCS.ARRIVE.TRANS64.A1T0 RZ, [R3+URZ+0x38], RZ ;  /* 0x000038ff03ff59a7 */ /* 0x0001e4000810003f */
[----:B0-----:R-:W-:-:S04]  /*f740*/  SEL R3, RZ, 0x1, !P1 ;  /* 0x00000001ff037807 */ /* 0x001fc80004800000 */
[----:B------:R-:W-:Y:S02]  /*f750*/  LOP3.LUT R0, R2, R0, R3, 0x96, !PT ;  /* 0x0000000002007212 */ /* 0x000fe400078e9603 */
[----:B------:R-:W-:Y:S02]  /*f760*/  PRMT R2, RZ, 0x7610, R2 ;  /* 0x00007610ff027816 */ /* 0x000fe40000000002 */
[----:B---3--:R-:W-:-:S04]  /*f770*/  IADD3 R13, P5, R13, UR22, RZ ;  /* 0x000000160d0d7c10 */ /* 0x008fc8000ffbe0ff */
[----:B--2---:R-:W-:Y:S01]  /*f780*/  IADD3.X R15, R15, UR18, RZ, P5, !PT ;  /* 0x000000120f0f7c10 */ /* 0x004fe2000affe4ff */
[----:B------:R0:W-:Y:S01]  /*f790*/  STL [R1+0x7c], R13 ;  /* 0x00007c0d01007387 */ /* 0x0001e20000100800 */
[----:B------:R-:W-:-:S03]  /*f7a0*/  ISETP.GE.U32.AND P5, PT, R13, UR8, PT ;  /* 0x000000080d007c0c */ /* 0x000fc6000bfa6070 */
[----:B------:R0:W-:Y:S01]  /*f7b0*/  STL [R1+0x78], R15 ;  /* 0x0000780f01007387 */ /* 0x0001e20000100800 */
[----:B------:R-:W-:-:S13]  /*f7c0*/  ISETP.GE.U32.AND.EX P1, PT, R15, UR9, PT, P5 ;  /* 0x000000090f007c0c */ /* 0x000fda000bf26150 */
[----:B0-----:R-:W-:Y:S05]  /*f7d0*/  @P1 BRA `(.L_x_306) ;  /* 0x00000004004c1947 */ /* 0x001fea0003800000 */
[----:B------:R-:W-:Y:S01]  /*f7e0*/  ULDC.64 UR8, c[0x0][0x628] ;  /* 0x00018a0000087ab9 */ /* 0x000fe20000000a00 */
[----:B------:R-:W0:Y:S01]  /*f7f0*/  S2R R12, SR_CTAID.X ;  /* 0x00000000000c7919 */ /* 0x000e220000002500 */
[----:B------:R-:W-:Y:S01]  /*f800*/  ISETP.NE.U32.AND P1, PT, RZ, UR8, PT ;  /* 0x00000008ff007c0c */ /* 0x000fe2000bf25070 */
[----:B------:R-:W-:Y:S01]  /*f810*/  ULDC UR10, c[0x0][0x630] ;  /* 0x00018c00000a7ab9 */ /* 0x000fe20000000800 */
[----:B------:R-:W-:Y:S01]  /*f820*/  IMAD.MOV.U32 R2, RZ, RZ, R13 ;  /* 0x000000ffff027224 */ /* 0x000fe200078e000d */
[----:B------:R-:W1:Y:S01]  /*f830*/  S2R R10, SR_CTAID.Y ;  /* 0x00000000000a7919 */ /* 0x000e620000002600 */
[----:B------:R-:W-:Y:S01]  /*f840*/  ISETP.NE.AND.EX P1, PT, RZ, UR9, PT, P1 ;  /* 0x00000009ff007c0c */ /* 0x000fe2000bf25310 */
[----:B------:R-:W-:-:S12]  /*f850*/  IMAD.MOV.U32 R3, RZ, RZ, R15 ;  /* 0x000000ffff037224 */ /* 0x000fd800078e000f */
[----:B------:R-:W-:Y:S05]  /*f860*/  @!P1 BRA `(.L_x_307) ;  /* 0x0000000000289947 */ /* 0x000fea0003800000 */
[----:B------:R-:W-:Y:S02]  /*f870*/  ULDC UR7, c[0x0][0x634] ;  /* 0x00018d0000077ab9 */ /* 0x000fe40000000800 */
[----:B------:R-:W-:-:S05]  /*f880*/  IADD3 R7, P1, R13, UR7, RZ ;  /* 0x000000070d077c10 */ /* 0x000fca000ff3e0ff */
[----:B------:R-:W-:-:S04]  /*f890*/  IMAD.X R11, RZ, RZ, R15, P1 ;  /* 0x000000ffff0b7224 */ /* 0x000fc800008e060f */
[----:B------:R-:W-:-:S04]  /*f8a0*/  IMAD.WIDE.U32 R4, R11, UR8, RZ ;  /* 0x000000080b047c25 */ /* 0x000fc8000f8e00ff */
[----:B------:R-:W-:-:S04]  /*f8b0*/  IMAD.WIDE.U32 R4, P1, R7, UR9, R4 ;  /* 0x0000000907047c25 */ /* 0x000fc8000f820004 */
[----:B------:R-:W-:-:S04]  /*f8c0*/  IMAD.WIDE.U32 R6, R7, UR8, RZ ;  /* 0x0000000807067c25 */ /* 0x000fc8000f8e00ff */
[----:B------:R-:W-:Y:S01]  /*f8d0*/  IMAD.X R3, RZ, RZ, RZ, P1 ;  /* 0x000000ffff037224 */ /* 0x000fe200008e06ff */
[----:B------:R-:W-:Y:S01]  /*f8e0*/  IADD3 RZ, P1, R7, R4, RZ ;  /* 0x0000000407ff7210 */ /* 0x000fe20007f3e0ff */
[----:B------:R-:W-:-:S04]  /*f8f0*/  IMAD.MOV.U32 R2, RZ, RZ, R5 ;  /* 0x000000ffff027224 */ /* 0x000fc800078e0005 */
[----:B------:R-:W-:-:S08]  /*f900*/  IMAD.WIDE.U32.X R2, R11, UR9, R2, P1 ;  /* 0x000000090b027c25 */ /* 0x000fd000088e0402 */
.L_x_307:
[--C-:B------:R-:W-:Y:S01]  /*f910*/  SHF.R.U64 R11, R2, UR10, R3.reuse ;  /* 0x0000000a020b7c19 */ /* 0x100fe20008001203 */
[----:B------:R-:W-:Y:S01]  /*f920*/  ULDC.64 UR8, c[0x0][0x620] ;  /* 0x0001880000087ab9 */ /* 0x000fe20000000a00 */
[----:B------:R-:W-:Y:S01]  /*f930*/  SHF.R.U32.HI R2, RZ, UR10, R3 ;  /* 0x0000000aff027c19 */ /* 0x000fe20008011603 */
[----:B------:R-:W-:Y:S01]  /*f940*/  IMAD.MOV.U32 R3, RZ, RZ, R15 ;  /* 0x000000ffff037224 */ /* 0x000fe200078e000f */
[----:B------:R-:W-:Y:S01]  /*f950*/  IADD3 R5, P1, RZ, -R11, RZ ;  /* 0x8000000bff057210 */ /* 0x000fe20007f3e0ff */
[----:B------:R-:W-:Y:S01]  /*f960*/  ULDC UR7, c[0x0][0x150] ;  /* 0x0000540000077ab9 */ /* 0x000fe20000000800 */
[----:B0-----:R-:W-:Y:S01]  /*f970*/  I2FP.F32.U32 R6, R12 ;  /* 0x0000000c00067245 */ /* 0x001fe20000201000 */
[----:B------:R-:W0:Y:S01]  /*f980*/  LDC R7, c[0x0][0x144] ;  /* 0x00005100ff077b82 */ /* 0x000e220000000800 */
[----:B------:R-:W-:Y:S01]  /*f990*/  ULDC.64 UR10, c[0x0][0x640] ;  /* 0x00019000000a7ab9 */ /* 0x000fe20000000a00 */
[----:B------:R-:W-:Y:S01]  /*f9a0*/  IMAD.X R2, RZ, RZ, ~R2, P1 ;  /* 0x000000ffff027224 */ /* 0x000fe200008e0e02 */
[----:B------:R-:W-:Y:S01]  /*f9b0*/  ISETP.NE.U32.AND P1, PT, RZ, UR10, PT ;  /* 0x0000000aff007c0c */ /* 0x000fe2000bf25070 */
[----:B------:R-:W-:Y:S01]  /*f9c0*/  FMUL R6, R6, UR7 ;  /* 0x0000000706067c20 */ /* 0x000fe20008400000 */
[----:B------:R-:W-:Y:S01]  /*f9d0*/  ULDC UR7, c[0x0][0x618] ;  /* 0x0001860000077ab9 */ /* 0x000fe20000000800 */
[----:B------:R-:W-:Y:S01]  /*f9e0*/  IMAD R4, R2, UR8, RZ ;  /* 0x0000000802047c24 */ /* 0x000fe2000f8e02ff */
[----:B------:R-:W-:Y:S01]  /*f9f0*/  ISETP.NE.AND.EX P1, PT, RZ, UR11, PT, P1 ;  /* 0x0000000bff007c0c */ /* 0x000fe2000bf25310 */
[----:B------:R-:W-:Y:S01]  /*fa00*/  IMAD.MOV.U32 R2, RZ, RZ, R13 ;  /* 0x000000ffff027224 */ /* 0x000fe200078e000d */
[----:B------:R-:W2:Y:S01]  /*fa10*/  LDC R15, c[0x0][0x148] ;  /* 0x00005200ff0f7b82 */ /* 0x000ea20000000800 */
[----:B------:R-:W3:Y:S02]  /*fa20*/  F2I.U32.TRUNC.NTZ R6, R6 ;  /* 0x0000000600067305 */ /* 0x000ee4000020f000 */
[----:B------:R-:W-:Y:S01]  /*fa30*/  IMAD.WIDE.U32 R2, R5, UR8, R2 ;  /* 0x0000000805027c25 */ /* 0x000fe2000f8e0002 */
[----:B------:R-:W-:-:S03]  /*fa40*/  ULDC UR8, c[0x0][0x154] ;  /* 0x0000550000087ab9 */ /* 0x000fc60000000800 */
[----:B------:R-:W-:Y:S01]  /*fa50*/  IMAD R5, R5, UR9, R4 ;  /* 0x0000000905057c24 */ /* 0x000fe2000f8e0204 */
[----:B------:R-:W-:-:S03]  /*fa60*/  ULDC UR9, c[0x0][0x608] ;  /* 0x0001820000097ab9 */ /* 0x000fc60000000800 */
[----:B------:R-:W-:-:S05]  /*fa70*/  IMAD.IADD R3, R3, 0x1, R5 ;  /* 0x0000000103037824 */ /* 0x000fca00078e0205 */
[----:B------:R-:W-:Y:S01]  /*fa80*/  SHF.R.U64 R13, R2, UR7, R3 ;  /* 0x00000007020d7c19 */ /* 0x000fe20008001203 */
[----:B---3--:R-:W-:Y:S01]  /*fa90*/  IMAD.MOV R6, RZ, RZ, -R6 ;  /* 0x000000ffff067224 */ /* 0x008fe200078e0a06 */
[----:B-1----:R-:W-:-:S03]  /*faa0*/  I2FP.F32.U32 R2, R10 ;  /* 0x0000000a00027245 */ /* 0x002fc60000201000 */
[----:B0-----:R-:W-:Y:S02]  /*fab0*/  IMAD R19, R7, R6, R12 ;  /* 0x0000000607137224 */ /* 0x001fe400078e020c */
[----:B------:R-:W-:Y:S01]  /*fac0*/  FMUL R4, R2, UR8 ;  /* 0x0000000802047c20 */ /* 0x000fe20008400000 */
[----:B------:R-:W-:Y:S01]  /*fad0*/  SHF.R.U32.HI R2, RZ, UR7, R3 ;  /* 0x00000007ff027c19 */ /* 0x000fe20008011603 */
[----:B------:R-:W-:Y:S02]  /*fae0*/  ULDC UR7, c[0x0][0x658] ;  /* 0x0001960000077ab9 */ /* 0x000fe40000000800 */
[----:B------:R0:W1:Y:S01]  /*faf0*/  F2I.U32.TRUNC.NTZ R18, R4 ;  /* 0x0000000400127305 */ /* 0x000062000020f000 */
[--C-:B------:R-:W-:Y:S02]  /*fb00*/  SHF.R.U64 R16, R13, UR9, R2.reuse ;  /* 0x000000090d107c19 */ /* 0x100fe40008001202 */
[----:B------:R-:W-:-:S04]  /*fb10*/  SHF.R.U32.HI R3, RZ, UR9, R2 ;  /* 0x00000009ff037c19 */ /* 0x000fc80008011602 */
[--C-:B------:R-:W-:Y:S02]  /*fb20*/  SHF.R.U64 R14, R16, UR7, R3.reuse ;  /* 0x00000007100e7c19 */ /* 0x100fe40008001203 */
[----:B------:R-:W-:-:S03]  /*fb30*/  SHF.R.U32.HI R3, RZ, UR7, R3 ;  /* 0x00000007ff037c19 */ /* 0x000fc60008011603 */
[----:B------:R-:W-:Y:S01]  /*fb40*/  IMAD.MOV.U32 R2, RZ, RZ, R14 ;  /* 0x000000ffff027224 */ /* 0x000fe200078e000e */
[----:B0-2---:R-:W-:Y:S06]  /*fb50*/  @!P1 BRA `(.L_x_308) ;  /* 0x0000000000289947 */ /* 0x005fec0003800000 */
        /* <DEDUP_REMOVED lines=10> */
.L_x_308:
[----:B------:R-:W-:Y:S01]  /*fc00*/  ULDC UR7, c[0x0][0x648] ;  /* 0x0001920000077ab9 */ /* 0x000fe20000000800 */
[----:B-1----:R-:W-:Y:S01]  /*fc10*/  IMAD.MOV R18, RZ, RZ, -R18 ;  /* 0x000000ffff127224 */ /* 0x002fe200078e0a12 */
[----:B------:R-:W-:Y:S01]  /*fc20*/  SHF.R.U64 R3, R2, UR7, R3 ;  /* 0x0000000702037c19 */ /* 0x000fe20008001203 */
[----:B------:R-:W-:Y:S01]  /*fc30*/  ULDC UR7, c[0x0][0x638] ;  /* 0x00018e0000077ab9 */ /* 0x000fe20000000800 */
[----:B------:R-:W-:Y:S01]  /*fc40*/  LOP3.LUT R2, R16, UR6, RZ, 0xc0, !PT ;  /* 0x0000000610027c12 */ /* 0x000fe2000f8ec0ff */
[----:B------:R-:W-:Y:S01]  /*fc50*/  @P4 IMAD R19, R15, R18, R10 ;  /* 0x000000120f134224 */ /* 0x000fe200078e020a */
[----:B------:R-:W-:Y:S01]  /*fc60*/  LOP3.LUT R13, R13, UR4, RZ, 0xc0, !PT ;  /* 0x000000040d0d7c12 */ /* 0x000fe2000f8ec0ff */
[----:B------:R-:W-:Y:S01]  /*fc70*/  IMAD.MOV R5, RZ, RZ, -R3 ;  /* 0x000000ffff057224 */ /* 0x000fe200078e0a03 */
[----:B------:R-:W-:Y:S01]  /*fc80*/  ULDC UR8, c[0x0][0x610] ;  /* 0x0001840000087ab9 */ /* 0x000fe20000000800 */
[----:B------:R-:W-:Y:S02]  /*fc90*/  IMAD R2, R3, UR5, R2 ;  /* 0x0000000503027c24 */ /* 0x000fe4000f8e0202 */
[----:B------:R-:W-:Y:S01]  /*fca0*/  IMAD R14, R5, UR7, R14 ;  /* 0x00000007050e7c24 */ /* 0x000fe2000f8e020e */
[----:B------:R-:W-:Y:S01]  /*fcb0*/  ULDC UR7, c[0x0][0x600] ;  /* 0x0001800000077ab9 */ /* 0x000fe20000000800 */
[----:B------:R-:W-:-:S02]  /*fcc0*/  IMAD R5, R2, UR8, R19 ;  /* 0x0000000802057c24 */ /* 0x000fc4000f8e0213 */
[----:B------:R-:W-:Y:S02]  /*fcd0*/  IMAD R14, R14, UR7, R13 ;  /* 0x000000070e0e7c24 */ /* 0x000fe4000f8e020d */
[----:B------:R-:W-:-:S03]  /*fce0*/  IMAD.MOV.U32 R2, RZ, RZ, 0x1 ;  /* 0x00000001ff027424 */ /* 0x000fc600078e00ff */
[----:B------:R-:W-:Y:S02]  /*fcf0*/  SEL R6, R14, R5, !P4 ;  /* 0x000000050e067207 */ /* 0x000fe40006000000 */
[----:B------:R-:W-:-:S07]  /*fd00*/  SEL R5, R5, R14, !P4 ;  /* 0x0000000e05057207 */ /* 0x000fce0006000000 */
.L_x_306:
[----:B------:R-:W-:Y:S05]  /*fd10*/  BSYNC B1 ;  /* 0x0000000000017941 */ /* 0x000fea0003800000 */
.L_x_305:
[----:B------:R-:W-:-:S13]  /*fd20*/  LOP3.LUT P1, RZ, R2, 0xff, RZ, 0xc0, !PT ;  /* 0x000000ff02ff7812 */ /* 0x000fda000782c0ff */
[----:B------:R-:W-:Y:S05]  /*fd30*/  @P1 BRA `(.L_x_309) ;  /* 0xfffffff4002c1947 */ /* 0x000fea000383ffff */
[----:B------:R-:W-:Y:S05]  /*fd40*/  BSYNC B0 ;  /* 0x0000000000007941 */ /* 0x000fea0003800000 */
.L_x_297:
[----:B------:R-:W-:-:S03]  /*fd50*/  UMOV UR7, 0xffffffff ;  /* 0xffffffff00077882 */ /* 0x000fc60000000000 */
[----:B------:R-:W-:Y:S05]  /*fd60*/  BRA.DIV UR7, `(.L_x_310) ;  /* 0x0000000207e07947 */ /* 0x000fea000b800000 */
[----:B------:R-:W-:-:S13]  /*fd70*/  ELECT P0, URZ, PT ;  /* 0x00000000003f782f */ /* 0x000fda0003800000 */
.L_x_322:
[----:B------:R-:W-:Y:S04]  /*fd80*/  BSSY B0, `(.L_x_311) ;  /* 0x000001a000007945 */ /* 0x000fe80003800000 */
[----:B------:R-:W-:Y:S05]  /*fd90*/  @!P0 BRA `(.L_x_312) ;  /* 0x0000000000608947 */ /* 0x000fea0003800000 */
[----:B------:R-:W-:-:S04]  /*fda0*/  ULOP3.LUT UR7, UR13, 0x2, URZ, 0xfc, !UPT ;  /* 0x000000020d077892 */ /* 0x000fc8000f8efc3f */
[----:B------:R-:W-:-:S06]  /*fdb0*/  UISETP.NE.AND UP0, UPT, UR7, 0x3, UPT ;  /* 0x000000030700788c */ /* 0x000fcc000bf05270 */
[----:B------:R-:W-:-:S13]  /*fdc0*/  PLOP3.LUT P0, PT, PT, PT, UP0, 0x80, 0x0 ;  /* 0x000000000000781c */ /* 0x000fda0003f0f008 */
[----:B------:R-:W-:Y:S05]  /*fdd0*/  @!P0 BRA `(.L_x_313) ;  /* 0x0000000000048947 */ /* 0x000fea0003800000 */
[----:B------:R-:W-:Y:S01]  /*fde0*/  BPT.TRAP 0x1 ;  /* 0x000000040000795c */ /* 0x000fe20000300000 */
.L_x_313:
[----:B------:R-:W0:Y:S01]  /*fdf0*/  S2R R3, SR_CgaCtaId ;  /* 0x0000000000037919 */ /* 0x000e220000008800 */
[----:B------:R-:W-:-:S04]  /*fe00*/  MOV R2, 0x400 ;  /* 0x0000040000027802 */ /* 0x000fc80000000f00 */
[----:B0-----:R-:W-:Y:S02]  /*fe10*/  LEA R3, R3, R2, 0x18 ;  /* 0x0000000203037211 */ /* 0x001fe400078ec0ff */
[----:B------:R-:W-:-:S03]  /*fe20*/  SHF.L.U32 R2, R0, 0x1f, RZ ;  /* 0x0000001f00027819 */ /* 0x000fc600000006ff */
[----:B------:R-:W-:-:S04]  /*fe30*/  VIADD R3, R3, 0x10 ;  /* 0x0000001003037836 */ /* 0x000fc80000000000 */
[C---:B------:R-:W-:Y:S02]  /*fe40*/  IMAD R7, R8.reuse, 0x8, R3 ;  /* 0x0000000808077824 */ /* 0x040fe400078e0203 */
[----:B------:R-:W-:Y:S02]  /*fe50*/  VIADD R8, R8, 0x1 ;  /* 0x0000000108087836 */ /* 0x000fe40000000000 */
[----:B------:R-:W0:Y:S03]  /*fe60*/  SYNCS.PHASECHK.TRANS64.TRYWAIT P0, [R7+URZ], R2 ;  /* 0x00000002070075a7 */ /* 0x000e26000800017f */
[----:B------:R-:W-:-:S04]  /*fe70*/  ISETP.NE.AND P1, PT, R8, 0x2, PT ;  /* 0x000000020800780c */ /* 0x000fc80003f25270 */
[----:B------:R-:W-:Y:S02]  /*fe80*/  SEL R5, RZ, 0x1, P1 ;  /* 0x00000001ff057807 */ /* 0x000fe40000800000 */
[----:B------:R-:W-:Y:S02]  /*fe90*/  SEL R8, R8, RZ, P1 ;  /* 0x000000ff08087207 */ /* 0x000fe40000800000 */
[----:B------:R-:W-:Y:S01]  /*fea0*/  LOP3.LUT R0, R0, R5, RZ, 0x3c, !PT ;  /* 0x0000000500007212 */ /* 0x000fe200078e3cff */
[----:B0-----:R-:W-:Y:S06]  /*feb0*/  @!P0 BRA `(.L_x_314) ;  /* 0x0000000000b08947 */ /* 0x001fec0003800000 */
.L_x_323:
[----:B------:R-:W-:Y:S01]  /*fec0*/  IMAD R3, R8, 0x8, R3 ;  /* 0x0000000808037824 */ /* 0x000fe200078e0203 */
[----:B------:R-:W-:-:S07]  /*fed0*/  SHF.L.U32 R0, R0, 0x1f, RZ ;  /* 0x0000001f00007819 */ /* 0x000fce00000006ff */
.L_x_315:
[----:B-1----:R1:W2:Y:S02]  /*fee0*/  SYNCS.PHASECHK.TRANS64.TRYWAIT P0, [R3+URZ], R0 ;  /* 0x00000000030075a7 */ /* 0x0022a4000800017f */
[----:B--2---:R-:W-:Y:S05]  /*fef0*/  @!P0 NANOSLEEP.SYNCS 0x989680 ;  /* 0x009896800000895d */ /* 0x004fea0003900000 */
[----:B------:R-:W2:Y:S02]  /*ff00*/  @!P0 SYNCS.PHASECHK.TRANS64 P0, [R3+URZ], R0 ;  /* 0x00000000030085a7 */ /* 0x000ea4000800007f */
[----:B--2---:R-:W-:Y:S05]  /*ff10*/  @!P0 BRA `(.L_x_315) ;  /* 0xfffffffc00f08947 */ /* 0x004fea000383ffff */
.L_x_312:
[----:B------:R-:W-:Y:S05]  /*ff20*/  BSYNC B0 ;  /* 0x0000000000007941 */ /* 0x000fea0003800000 */
.L_x_311:
[----:B------:R-:W-:Y:S05]  /*ff30*/  EXIT ;  /* 0x000000000000794d */ /* 0x000fea0003800000 */
.L_x_17:
[----:B-1----:R-:W-:-:S04]  /*ff40*/  IMAD.U32 R3, RZ, RZ, UR7 ;  /* 0x00000007ff037e24 */ /* 0x002fc8000f8e00ff */
[----:B------:R1:W3:Y:S03]  /*ff50*/  SYNCS.PHASECHK.TRANS64.TRYWAIT P0, [R3+URZ], R0 ;  /* 0x00000000030075a7 */ /* 0x0002e6000800017f */
[----:B---3--:R-:W-:Y:S05]  /*ff60*/  @!P0 NANOSLEEP.SYNCS 0x989680 ;  /* 0x009896800000895d */ /* 0x008fea0003900000 */
[----:B------:R-:W3:Y:S02]  /*ff70*/  @!P0 SYNCS.PHASECHK.TRANS64 P0, [R3+URZ], R0 ;  /* 0x00000000030085a7 */ /* 0x000ee4000800007f */
[----:B---3--:R-:W-:Y:S05]  /*ff80*/  @!P0 BRA `(.L_x_17) ;  /* 0xfffffffc00ec8947 */ /* 0x008fea000383ffff */
[----:B------:R-:W-:Y:S05]  /*ff90*/  BRA `(.L_x_16) ;  /* 0xffffff1800e87947 */ /* 0x000fea000383ffff */
.L_x_23:
[----:B-----5:R1:W-:Y:S02]  /*ffa0*/  STL [R1+0x88], R0 ;  /* 0x0000880001007387 */ /* 0x0203e40000100800 */
[----:B-1----:R-:W-:-:S04]  /*ffb0*/  IMAD.U32 R0, RZ, RZ, UR9 ;  /* 0x00000009ff007e24 */ /* 0x002fc8000f8e00ff */
[----:B------:R1:W4:Y:S03]  /*ffc0*/  SYNCS.PHASECHK.TRANS64.TRYWAIT P0, [R0+URZ], R229 ;  /* 0x000000e5000075a7 */ /* 0x000326000800017f */
[----:B----4-:R-:W-:Y:S05]  /*ffd0*/  @!P0 NANOSLEEP.SYNCS 0x989680 ;  /* 0x009896800000895d */ /* 0x010fea0003900000 */
[----:B------:R1:W4:Y:S02]  /*ffe0*/  @!P0 SYNCS.PHASECHK.TRANS64 P0, [R0+URZ], R229 ;  /* 0x000000e5000085a7 */ /* 0x000324000800007f */
[----:B-1----:R1:W5:Y:S02]  /*fff0*/  LDL.LU R0, [R1+0x88] ;  /* 0x0000880001007983 */ /* 0x0023640000300800 */
[----:B-1--4-:R-:W-:Y:S05]  /*10000*/  @!P0 BRA `(.L_x_23) ;  /* 0xfffffffc00e48947 */ /* 0x012fea000383ffff */
[----:B------:R-:W-:Y:S05]  /*10010*/  BRA `(.L_x_22) ;  /* 0xffffff2c004c7947 */ /* 0x000fea000383ffff */
.L_x_298:
[----:B------:R-:W-:Y:S01]  /*10020*/  BSSY B1, `(.L_x_316) ;  /* 0x0000006000017945 */ /* 0x000fe20003800000 */
[----:B------:R-:W-:-:S07]  /*10030*/  IMAD.MOV.U32 R2, RZ, RZ, -0x1 ;  /* 0xffffffffff027424 */ /* 0x000fce00078e00ff */
[----:B------:R-:W-:Y:S05]  /*10040*/  WARPSYNC.COLLECTIVE R2, `(.L_x_317) ;  /* 0x00000000020c7348 */ /* 0x000fea0003c00000 */
[----:B------:R-:W-:Y:S02]  /*10050*/  ELECT P1, UR62, PT ;  /* 0x00000000003e782f */ /* 0x000fe40003820000 */
[----:B------:R-:W-:Y:S01]  /*10060*/  MOV R2, UR62 ;  /* 0x0000003e00027c02 */ /* 0x000fe20008000f00 */
[----:B------:R-:W-:Y:S10]  /*10070*/  ENDCOLLECTIVE ;  /* 0x000000000000791b */ /* 0x000ff40003800000 */
.L_x_317:
[----:B------:R-:W-:Y:S05]  /*10080*/  BSYNC B1 ;  /* 0x0000000000017941 */ /* 0x000fea0003800000 */
.L_x_316:
[----:B------:R-:W-:Y:S05]  /*10090*/  BRA `(.L_x_318) ;  /* 0xfffffff000607947 */ /* 0x000fea000383ffff */
.L_x_301:
[----:B-1----:R1:W2:Y:S02]  /*100a0*/  SYNCS.PHASECHK.TRANS64.TRYWAIT P1, [R13+URZ+0x10], R4 ;  /* 0x000010040d0075a7 */ /* 0x0022a4000802017f */
[----:B--2---:R-:W-:Y:S05]  /*100b0*/  @!P1 NANOSLEEP.SYNCS 0x989680 ;  /* 0x009896800000995d */ /* 0x004fea0003900000 */
[----:B------:R-:W2:Y:S02]  /*100c0*/  @!P1 SYNCS.PHASECHK.TRANS64 P1, [R13+URZ+0x10], R4 ;  /* 0x000010040d0095a7 */ /* 0x000ea4000802007f */
[----:B--2---:R-:W-:Y:S05]  /*100d0*/  @!P1 BRA `(.L_x_301) ;  /* 0xfffffffc00f09947 */ /* 0x004fea000383ffff */
[----:B------:R-:W-:Y:S05]  /*100e0*/  BRA `(.L_x_319) ;  /* 0xfffffff000947947 */ /* 0x000fea000383ffff */
.L_x_310:
[----:B------:R-:W-:Y:S01]  /*100f0*/  BSSY B0, `(.L_x_320) ;  /* 0x0000006000007945 */ /* 0x000fe20003800000 */
[----:B------:R-:W-:-:S07]  /*10100*/  IMAD.MOV.U32 R2, RZ, RZ, -0x1 ;  /* 0xffffffffff027424 */ /* 0x000fce00078e00ff */
[----:B------:R-:W-:Y:S05]  /*10110*/  WARPSYNC.COLLECTIVE R2, `(.L_x_321) ;  /* 0x00000000020c7348 */ /* 0x000fea0003c00000 */
[----:B------:R-:W-:Y:S02]  /*10120*/  ELECT P1, UR62, PT ;  /* 0x00000000003e782f */ /* 0x000fe40003820000 */
[----:B------:R-:W-:Y:S01]  /*10130*/  MOV R2, UR62 ;  /* 0x0000003e00027c02 */ /* 0x000fe20008000f00 */
[----:B------:R-:W-:Y:S10]  /*10140*/  ENDCOLLECTIVE ;  /* 0x000000000000791b */ /* 0x000ff40003800000 */
.L_x_321:
[----:B------:R-:W-:Y:S05]  /*10150*/  BSYNC B0 ;  /* 0x0000000000007941 */ /* 0x000fea0003800000 */
.L_x_320:
[----:B------:R-:W-:Y:S01]  /*10160*/  PLOP3.LUT P0, PT, P1, PT, PT, 0x80, 0x0 ;  /* 0x000000000000781c */ /* 0x000fe20000f0f070 */
[----:B------:R-:W-:-:S12]  /*10170*/  BRA `(.L_x_322) ;  /* 0xfffffffc00007947 */ /* 0x000fd8000383ffff */
.L_x_314:
[----:B0-----:R0:W1:Y:S02]  /*10180*/  SYNCS.PHASECHK.TRANS64.TRYWAIT P0, [R7+URZ], R2 ;  /* 0x00000002070075a7 */ /* 0x001064000800017f */
[----:B-1----:R-:W-:Y:S05]  /*10190*/  @!P0 NANOSLEEP.SYNCS 0x989680 ;  /* 0x009896800000895d */ /* 0x002fea0003900000 */
[----:B------:R-:W1:Y:S02]  /*101a0*/  @!P0 SYNCS.PHASECHK.TRANS64 P0, [R7+URZ], R2 ;  /* 0x00000002070085a7 */ /* 0x000e64000800007f */
[----:B-1----:R-:W-:Y:S05]  /*101b0*/  @!P0 BRA `(.L_x_314) ;  /* 0xfffffffc00f08947 */ /* 0x002fea000383ffff */
[----:B------:R-:W-:Y:S05]  /*101c0*/  BRA `(.L_x_323) ;  /* 0xfffffffc003c7947 */ /* 0x000fea000383ffff */
.L_x_324:
[----:B------:R-:W-:-:S00]  /*101d0*/  BRA `(.L_x_324) ;  /* 0xfffffffc00fc7947 */ /* 0x000fc0000383ffff */
[----:B------:R-:W-:-:S00]  /*101e0*/  NOP ;  /* 0x0000000000007918 */ /* 0x000fc00000000000 */
        /* <DEDUP_REMOVED lines=9> */
.L_x_325:


//--------------------- .nv.shared._ZN7cutlass13device_kernelINS_4gemm6kernel13GemmUniversalIN4cute5tupleIJiiiiEEENS1_10collective13CollectiveMmaINS1_37MainloopSm90TmaGmmaWarpSpecializedFP8ILi2ENS5_IJNS4_1CILi1EEESB_SB_EEENS1_35KernelTmaWarpSpecializedCooperativeEEENS5_IJNSA_ILi256EEENSA_ILi128EEENSA_ILi32EEEEEENS_12float_e5m2_tENS5_IJlSB_lEEESJ_SK_NS4_8TiledMMAINS4_8MMA_AtomIJNS4_4SM904GMMA31MMA_64x128x32_F32E5M2E5M2_SS_TNILNSO_7ScaleInE1ELSQ_1EEEEEENS4_6LayoutINS5_IJNSA_ILi2EEESB_SB_EEENS5_IJSB_NSA_ILi0EEESW_EEEEENS5_IJNS4_10UnderscoreESZ_SZ_EEEEENS4_13SM90_TMA_LOADENS4_14ComposedLayoutINS4_7SwizzleILi1ELi4ELi3EEENS4_18smem_ptr_flag_bitsILi8EEENST_INS5_IJNSA_ILi8EEESH_EEENS5_IJSH_SB_EEEEEEEvNS4_8identityES12_S1C_vS1D_EENS_8epilogue10collective6detail29Sm90TmaWarpSpecializedAdapterINS1G_15DefaultEpilogueISJ_SK_SK_NS1F_6thread17LinearCombinationISJ_Li1EffLNS1K_9ScaleType4KindE0ELNS_15FloatRoundStyleE2ESJ_EENS1_15EpilogueDefaultEEEEEvvEEEEvNT_6ParamsE --------------------------
	.section	.nv.shared._ZN7cutlass13device_kernelINS_4gemm6kernel13GemmUniversalIN4cute5tupleIJiiiiEEENS1_10collective13CollectiveMmaINS1_37MainloopSm90TmaGmmaWarpSpecializedFP8ILi2ENS5_IJNS4_1CILi1EEESB_SB_EEENS1_35KernelTmaWarpSpecializedCooperativeEEENS5_IJNSA_ILi256EEENSA_ILi128EEENSA_ILi32EEEEEENS_12float_e5m2_tENS5_IJlSB_lEEESJ_SK_NS4_8TiledMMAINS4_8MMA_AtomIJNS4_4SM904GMMA31MMA_64x128x32_F32E5M2E5M2_SS_TNILNSO_7ScaleInE1ELSQ_1EEEEEENS4_6LayoutINS5_IJNSA_ILi2EEESB_SB_EEENS5_IJSB_NSA_ILi0EEESW_EEEEENS5_IJNS4_10UnderscoreESZ_SZ_EEEEENS4_13SM90_TMA_LOADENS4_14ComposedLayoutINS4_7SwizzleILi1ELi4ELi3EEENS4_18smem_ptr_flag_bitsILi8EEENST_INS5_IJNSA_ILi8EEESH_EEENS5_IJSH_SB_EEEEEEEvNS4_8identityES12_S1C_vS1D_EENS_8epilogue10collective6detail29Sm90TmaWarpSpecializedAdapterINS1G_15DefaultEpilogueISJ_SK_SK_NS1F_6thread17LinearCombinationISJ_Li1EffLNS1K_9ScaleType4KindE0ELNS_15FloatRoundStyleE2ESJ_EENS1_15EpilogueDefaultEEEEEvvEEEEvNT_6ParamsE,"aw",@nobits
	.sectionflags	@""
	.align	16
	.zero		1024


//--------------------- .nv.shared.reserved.0     --------------------------
	.section	.nv.shared.reserved.0,"aw",@nobits
	.weak		__nv_reservedSMEM_offset_0_alias
	.size		__nv_reservedSMEM_offset_0_alias, 0, 0
	.other		__nv_reservedSMEM_offset_0_alias,@"STO_CUDA_RESERVED_SHARED STV_DEFAULT"
__nv_reservedSMEM_offset_0_alias:
	.zero		0


//--------------------- .nv.global                --------------------------
	.section	.nv.global,"aw",@nobits
.nv.global:
	.type		_ZN40_INTERNAL_87a2ec65_4_k_cu_1954409d_242624cute1_E,@object
	.size		_ZN40_INTERNAL_87a2ec65_4_k_cu_1954409d_242624cute1_E,(_ZN40_INTERNAL_87a2ec65_4_k_cu_1954409d_242624cuda3std3__45__cpo6cbeginE - _ZN40_INTERNAL_87a2ec65_4_k_cu_1954409d_242624cute1_E)
_ZN40_INTERNAL_87a2ec65_4_k_cu_1954409d_242624cute1_E:
	.zero		1
	.type		_ZN40_INTERNAL_87a2ec65_4_k_cu_1954409d_242624cuda3std3__45__cpo6cbeginE,@object
	.size		_ZN40_INTERNAL_87a2ec65_4_k_cu_1954409d_242624cuda3std3__45__cpo6cbeginE,(_ZN40_INTERNAL_87a2ec65_4_k_cu_1954409d_242624cuda3std3__48in_placeE - _ZN40_INTERNAL_87a2ec65_4_k_cu_1954409d_242624cuda3std3__45__cpo6cbeginE)
_ZN40_INTERNAL_87a2ec65_4_k_cu_1954409d_242624cuda3std3__45__cpo6cbeginE:
	.zero		1
	.type		_ZN40_INTERNAL_87a2ec65_4_k_cu_1954409d_242624cuda3std3__48in_placeE,@object
	.size		_ZN40_INTERNAL_87a2ec65_4_k_cu_1954409d_242624cuda3std3__48in_placeE,(_ZN40_INTERNAL_87a2ec65_4_k_cu_1954409d_242624cuda3std6ranges3__45__cpo9iter_moveE - _ZN40_INTERNAL_87a2ec65_4_k_cu_1954409d_242624cuda3std3__48in_placeE)
_ZN40_INTERNAL_87a2ec65_4_k_cu_1954409d_242624cuda3std3__48in_placeE:
	.zero		1
	.type		_ZN40_INTERNAL_87a2ec65_4_k_cu_1954409d_242624cuda3std6ranges3__45__cpo9iter_moveE,@object
	.size		_ZN40_INTERNAL_87a2ec65_4_k_cu_1954409d_242624cuda3std6ranges3__45__cpo9iter_moveE,(_ZN40_INTERNAL_87a2ec65_4_k_cu_1954409d_242624cuda3std3__45__cpo5beginE - _ZN40_INTERNAL_87a2ec65_4_k_cu_1954409d_242624cuda3std6ranges3__45__cpo9iter_moveE)
_ZN40_INTERNAL_87a2ec65_4_k_cu_1954409d_242624cuda3std6ranges3__45__cpo9iter_moveE:
	.zero		1
	.type		_ZN40_INTERNAL_87a2ec65_4_k_cu_1954409d_242624cuda3std3__45__cpo5beginE,@object
	.size		_ZN40_INTERNAL_87a2ec65_4_k_cu_1954409d_242624cuda3std3__45__cpo5beginE,(_ZN40_INTERNAL_87a2ec65_4_k_cu_1954409d_242624cuda3std3__442_GLOBAL__N__87a2ec65_4_k_cu_1954409d_242626ignoreE - _ZN40_INTERNAL_87a2ec65_4_k_cu_1954409d_242624cuda3std3__45__cpo5beginE)
_ZN40_INTERNAL_87a2ec65_4_k_cu_1954409d_242624cuda3std3__45__cpo5beginE:
	.zero		1
	.type		_ZN40_INTERNAL_87a2ec65_4_k_cu_1954409d_242624cuda3std3__442_GLOBAL__N__87a2ec65_4_k_cu_1954409d_242626ignoreE,@object
	.size		_ZN40_INTERNAL_87a2ec65_4_k_cu_1954409d_242624cuda3std3__442_GLOBAL__N__87a2ec65_4_k_cu_1954409d_242626ignoreE,(_ZN40_INTERNAL_87a2ec65_4_k_cu_1954409d_242624cute7productE - _ZN40_INTERNAL_87a2ec65_4_k_cu_1954409d_242624cuda3std3__442_GLOBAL__N__87a2ec65_4_k_cu_1954409d_242626ignoreE)
_ZN40_INTERNAL_87a2ec65_4_k_cu_1954409d_242624cuda3std3__442_GLOBAL__N__87a2ec65_4_k_cu_1954409d_242626ignoreE:
	.zero		1
	.type		_ZN40_INTERNAL_87a2ec65_4_k_cu_1954409d_242624cute7productE,@object
	.size		_ZN40_INTERNAL_87a2ec65_4_k_cu_1954409d_242624cute7productE,(_ZN40_INTERNAL_87a2ec65_4_k_cu_1954409d_242624cuda3std3__45__cpo3endE - _ZN40_INTERNAL_87a2ec65_4_k_cu_1954409d_242624cute7productE)
_ZN40_INTERNAL_87a2ec65_4_k_cu_1954409d_242624cute7productE:
	.zero		1
	.type		_ZN40_INTERNAL_87a2ec65_4_k_cu_1954409d_242624cuda3std3__45__cpo3endE,@object
	.size		_ZN40_INTERNAL_87a2ec65_4_k_cu_1954409d_242624cuda3std3__45__cpo3endE,(_ZN40_INTERNAL_87a2ec65_4_k_cu_1954409d_242624cuda3std3__419piecewise_constructE - _ZN40_INTERNAL_87a2ec65_4_k_cu_1954409d_242624cuda3std3__45__cpo3endE)
_ZN40_INTERNAL_87a2ec65_4_k_cu_1954409d_242624cuda3std3__45__cpo3endE:
	.zero		1
	.type		_ZN40_INTERNAL_87a2ec65_4_k_cu_1954409d_242624cuda3std3__419piecewise_constructE,@object
	.size		_ZN40_INTERNAL_87a2ec65_4_k_cu_1954409d_242624cuda3std3__419piecewise_constructE,(_ZN40_INTERNAL_87a2ec65_4_k_cu_1954409d_242624cuda3std3__45__cpo4cendE - _ZN40_INTERNAL_87a2ec65_4_k_cu_1954409d_242624cuda3std3__419piecewise_constructE)
_ZN40_INTERNAL_87a2ec65_4_k_cu_1954409d_242624cuda3std3__419piecewise_constructE:
	.zero		1
	.type		_ZN40_INTERNAL_87a2ec65_4_k_cu_1954409d_242624cuda3std3__45__cpo4cendE,@object
	.size		_ZN40_INTERNAL_87a2ec65_4_k_cu_1954409d_242624cuda3std3__45__cpo4cendE,(_ZN40_INTERNAL_87a2ec65_4_k_cu_1954409d_242624cuda3std6ranges3__45__cpo4swapE - _ZN40_INTERNAL_87a2ec65_4_k_cu_1954409d_242624cuda3std3__45__cpo4cendE)
_ZN40_INTERNAL_87a2ec65_4_k_cu_1954409d_242624cuda3std3__45__cpo4cendE:
	.zero		1
	.type		_ZN40_INTERNAL_87a2ec65_4_k_cu_1954409d_242624cuda3std6ranges3__45__cpo4swapE,@object
	.size		_ZN40_INTERNAL_87a2ec65_4_k_cu_1954409d_242624cuda3std6ranges3__45__cpo4swapE,(.L_7 - _ZN40_INTERNAL_87a2ec65_4_k_cu_1954409d_242624cuda3std6ranges3__45__cpo4swapE)
_ZN40_INTERNAL_87a2ec65_4_k_cu_1954409d_242624cuda3std6ranges3__45__cpo4swapE:
	.zero		1
.L_7:


//--------------------- .nv.constant0._ZN7cutlass13device_kernelINS_4gemm6kernel13GemmUniversalIN4cute5tupleIJiiiiEEENS1_10collective13CollectiveMmaINS1_37MainloopSm90TmaGmmaWarpSpecializedFP8ILi2ENS5_IJNS4_1CILi1EEESB_SB_EEENS1_35KernelTmaWarpSpecializedCooperativeEEENS5_IJNSA_ILi256EEENSA_ILi128EEENSA_ILi32EEEEEENS_12float_e5m2_tENS5_IJlSB_lEEESJ_SK_NS4_8TiledMMAINS4_8MMA_AtomIJNS4_4SM904GMMA31MMA_64x128x32_F32E5M2E5M2_SS_TNILNSO_7ScaleInE1ELSQ_1EEEEEENS4_6LayoutINS5_IJNSA_ILi2EEESB_SB_EEENS5_IJSB_NSA_ILi0EEESW_EEEEENS5_IJNS4_10UnderscoreESZ_SZ_EEEEENS4_13SM90_TMA_LOADENS4_14ComposedLayoutINS4_7SwizzleILi1ELi4ELi3EEENS4_18smem_ptr_flag_bitsILi8EEENST_INS5_IJNSA_ILi8EEESH_EEENS5_IJSH_SB_EEEEEEEvNS4_8identityES12_S1C_vS1D_EENS_8epilogue10collective6detail29Sm90TmaWarpSpecializedAdapterINS1G_15DefaultEpilogueISJ_SK_SK_NS1F_6thread17LinearCombinationISJ_Li1EffLNS1K_9ScaleType4KindE0ELNS_15FloatRoundStyleE2ESJ_EENS1_15EpilogueDefaultEEEEEvvEEEEvNT_6ParamsE --------------------------
	.section	.nv.constant0._ZN7cutlass13device_kernelINS_4gemm6kernel13GemmUniversalIN4cute5tupleIJiiiiEEENS1_10collective13CollectiveMmaINS1_37MainloopSm90TmaGmmaWarpSpecializedFP8ILi2ENS5_IJNS4_1CILi1EEESB_SB_EEENS1_35KernelTmaWarpSpecializedCooperativeEEENS5_IJNSA_ILi256EEENSA_ILi128EEENSA_ILi32EEEEEENS_12float_e5m2_tENS5_IJlSB_lEEESJ_SK_NS4_8TiledMMAINS4_8MMA_AtomIJNS4_4SM904GMMA31MMA_64x128x32_F32E5M2E5M2_SS_TNILNSO_7ScaleInE1ELSQ_1EEEEEENS4_6LayoutINS5_IJNSA_ILi2EEESB_SB_EEENS5_IJSB_NSA_ILi0EEESW_EEEEENS5_IJNS4_10UnderscoreESZ_SZ_EEEEENS4_13SM90_TMA_LOADENS4_14ComposedLayoutINS4_7SwizzleILi1ELi4ELi3EEENS4_18smem_ptr_flag_bitsILi8EEENST_INS5_IJNSA_ILi8EEESH_EEENS5_IJSH_SB_EEEEEEEvNS4_8identityES12_S1C_vS1D_EENS_8epilogue10collective6detail29Sm90TmaWarpSpecializedAdapterINS1G_15DefaultEpilogueISJ_SK_SK_NS1F_6thread17LinearCombinationISJ_Li1EffLNS1K_9ScaleType4KindE0ELNS_15FloatRoundStyleE2ESJ_EENS1_15EpilogueDefaultEEEEEvvEEEEvNT_6ParamsE,"a",@progbits
	.sectionflags	@""
	.align	4
.nv.constant0._ZN7cutlass13device_kernelINS_4gemm6kernel13GemmUniversalIN4cute5tupleIJiiiiEEENS1_10collective13CollectiveMmaINS1_37MainloopSm90TmaGmmaWarpSpecializedFP8ILi2ENS5_IJNS4_1CILi1EEESB_SB_EEENS1_35KernelTmaWarpSpecializedCooperativeEEENS5_IJNSA_ILi256EEENSA_ILi128EEENSA_ILi32EEEEEENS_12float_e5m2_tENS5_IJlSB_lEEESJ_SK_NS4_8TiledMMAINS4_8MMA_AtomIJNS4_4SM904GMMA31MMA_64x128x32_F32E5M2E5M2_SS_TNILNSO_7ScaleInE1ELSQ_1EEEEEENS4_6LayoutINS5_IJNSA_ILi2EEESB_SB_EEENS5_IJSB_NSA_ILi0EEESW_EEEEENS5_IJNS4_10UnderscoreESZ_SZ_EEEEENS4_13SM90_TMA_LOADENS4_14ComposedLayoutINS4_7SwizzleILi1ELi4ELi3EEENS4_18smem_ptr_flag_bitsILi8EEENST_INS5_IJNSA_ILi8EEESH_EEENS5_IJSH_SB_EEEEEEEvNS4_8identityES12_S1C_vS1D_EENS_8epilogue10collective6detail29Sm90TmaWarpSpecializedAdapterINS1G_15DefaultEpilogueISJ_SK_SK_NS1F_6thread17LinearCombinationISJ_Li1EffLNS1K_9ScaleType4KindE0ELNS_15FloatRoundStyleE2ESJ_EENS1_15EpilogueDefaultEEEEEvvEEEEvNT_6ParamsE:
	.zero		1664


//--------------------- SYMBOLS --------------------------

	.type		.nv.reservedSmem.offset0,@object
	.size		.nv.reservedSmem.offset0,0x4
